// auto-generated by cutlass_sweep.gemm — config: {"arch": "sm_100", "cluster_m": 2, "cluster_n": 4, "dtype": "fp16", "dtype_b": "fp16", "layout": "tn", "stages": 4, "tile_k": 64, "tile_m": 128, "tile_n": 128}
#include "cutlass/cutlass.h"
#include "cutlass/gemm/collective/collective_builder.hpp"
#include "cutlass/gemm/device/gemm_universal_adapter.h"
#include "cutlass/gemm/kernel/gemm_universal.hpp"
#include "cutlass/epilogue/collective/collective_builder.hpp"

using ElemA = cutlass::half_t;
using ElemB = cutlass::half_t;
using ElemCD = cutlass::half_t;
using Acc  = float;
using TileShape    = cute::Shape<cute::_128, cute::_128, cute::_64>;
using ClusterShape = cute::Shape<cute::_2, cute::_4, cute::_1>;

using CollectiveEpilogue = typename cutlass::epilogue::collective::CollectiveBuilder<
    cutlass::arch::Sm100, cutlass::arch::OpClassTensorOp,
    TileShape, ClusterShape,
    cutlass::epilogue::collective::EpilogueTileAuto,
    Acc, Acc,
    ElemCD, cutlass::layout::RowMajor, 128 / cutlass::sizeof_bits<ElemCD>::value,
    ElemCD, cutlass::layout::RowMajor, 128 / cutlass::sizeof_bits<ElemCD>::value,
    cutlass::epilogue::collective::EpilogueScheduleAuto
  >::CollectiveOp;

using CollectiveMainloop = typename cutlass::gemm::collective::CollectiveBuilder<
    cutlass::arch::Sm100, cutlass::arch::OpClassTensorOp,
    ElemA, cutlass::layout::ColumnMajor, 128 / cutlass::sizeof_bits<ElemA>::value,
    ElemB, cutlass::layout::RowMajor, 128 / cutlass::sizeof_bits<ElemB>::value,
    Acc,
    TileShape, ClusterShape,
    cutlass::gemm::collective::StageCount<4>,
    cutlass::gemm::collective::KernelScheduleAuto
  >::CollectiveOp;

using GemmKernel = cutlass::gemm::kernel::GemmUniversal<
    cute::Shape<int,int,int,int>,
    CollectiveMainloop,
    CollectiveEpilogue
>;
using Gemm = cutlass::gemm::device::GemmUniversalAdapter<GemmKernel>;

// Force the device kernel symbol into the cubin without needing a host main.
auto* _anchor = &cutlass::device_kernel<GemmKernel>;


// ===== COMPILED SASS (sm_100a) =====

	.target	sm_100a

	.elftype	@"ET_EXEC"


//--------------------- .note.nv.tkinfo           --------------------------
	.section	.note.nv.tkinfo,"",@"SHT_NOTE"
	.sectionflags	@"SHF_NOTE_NV_TKINFO"
	.tkinfo
        /*0018*/ 	.word	0x00000002
        /*0030*/ 	.string	""
        /*0030*/ 	.string	"ptxas"
        /*0030*/ 	.string	"Cuda compilation tools, release 13.0, V13.0.88"
        /*0030*/ 	.string	"Build cuda_13.0.r13.0/compiler.36424714_0"
        /*0030*/ 	.string	"-arch sm_100a -m 64 "



//--------------------- .note.nv.cuinfo           --------------------------
	.section	.note.nv.cuinfo,"",@"SHT_NOTE"
	.sectionflags	@"SHF_NOTE_NV_CUINFO"
        /*0018*/ 	.short	0x0002
        /*001a*/ 	.short	0x0064
        /*001c*/ 	.short	0x0082
	.zero		2


//--------------------- .nv.info                  --------------------------
	.section	.nv.info,"",@"SHT_CUDA_INFO"
	.align	4


	//----- nvinfo : EIATTR_REGCOUNT
	.align		4
        /*0000*/ 	.byte	0x04, 0x2f
        /*0002*/ 	.short	(.L_19 - .L_18)
	.align		4
.L_18:
        /*0004*/ 	.word	index@(_ZN7cutlass13device_kernelINS_4gemm6kernel13GemmUniversalIN4cute5tupleIJiiiiEEENS1_10collective13CollectiveMmaINS1_35MainloopSm100TmaUmmaWarpSpecializedILi4ELi2ELi4ENS5_IJNS4_1CILi2EEENSA_ILi4EEENSA_ILi1EEEEEEEENS5_IJNSA_ILi128EEESG_NSA_ILi64EEEEEENS_6half_tENS5_IJSD_llEEESJ_SK_NS4_8TiledMMAINS4_8MMA_AtomIJNS4_26SM100_MMA_F16BF16_2x1SM_SSISJ_SJ_fLi128ELi128ELNS4_4UMMA5MajorE1ELSP_1ELNSO_7ScaleInE0ELSQ_0EEEEEENS4_6LayoutINS5_IJSD_SD_SD_EEENS5_IJNSA_ILi0EEESV_SV_EEEEENS5_IJNS4_10UnderscoreESY_SY_EEEEENS4_28SM100_TMA_2SM_LOAD_MULTICASTENS4_14ComposedLayoutINS4_7SwizzleILi3ELi4ELi3EEENS4_18smem_ptr_flag_bitsILi16EEENST_INS5_IJSH_NSA_ILi8EEEEEENS5_IJSD_SH_EEEEEEEvNS4_8identityENS4_18SM100_TMA_2SM_LOADES1B_vS1C_EENS_8epilogue10collective18CollectiveEpilogueINS1F_23Sm100TmaWarpSpecializedILi4ELi2ELi16ELb1ELb0EEEJNS5_IJSH_SG_SH_EEENS5_IJNST_ISH_SD_EENST_INS5_IJNSA_ILi16EEESB_EEES19_EEEEESJ_NS5_IJlSD_lEEESJ_S1Q_NS1F_6fusion15FusionCallbacksIS1J_NS1R_17LinearCombinationISJ_fSJ_fLNS_15FloatRoundStyleE2EEES1K_S1P_JEEENS4_5SM1004TMEM4LOAD26SM100_TMEM_LOAD_32dp32b16xENS4_13SM90_TMA_LOADENS12_INS13_ILi1ELi4ELi3EEES16_NST_INS5_IJS17_S1M_EEENS5_IJS1M_SD_EEEEEEENS4_39AutoVectorizingCopyWithAssumedAlignmentILi128EEENS4_14SM90_TMA_STOREES26_S28_S28_EEEvvEEEEvNT_6ParamsE)
        /*0008*/ 	.word	0x0000005f


	//----- nvinfo : EIATTR_FRAME_SIZE
	.align		4
.L_19:
        /*000c*/ 	.byte	0x04, 0x11
        /*000e*/ 	.short	(.L_21 - .L_20)
	.align		4
.L_20:
        /*0010*/ 	.word	index@($__internal_2_$__cuda_sm10x_tcgen05_guardrail_trap_unallocated_columns_being_dealloced)
        /*0014*/ 	.word	0x00000000


	//----- nvinfo : EIATTR_FRAME_SIZE
	.align		4
.L_21:
        /*0018*/ 	.byte	0x04, 0x11
        /*001a*/ 	.short	(.L_23 - .L_22)
	.align		4
.L_22:
        /*001c*/ 	.word	index@($__internal_1_$__cuda_sm10x_tcgen05_guardrail_trap_phase_invalid_during_alloc)
        /*0020*/ 	.word	0x00000000


	//----- nvinfo : EIATTR_FRAME_SIZE
	.align		4
.L_23:
        /*0024*/ 	.byte	0x04, 0x11
        /*0026*/ 	.short	(.L_25 - .L_24)
	.align		4
.L_24:
        /*0028*/ 	.word	index@($__internal_0_$__cuda_sm10x_tcgen05_guardrail_trap_col_being_dealloced_not_returned_by_alloc)
        /*002c*/ 	.word	0x00000000


	//----- nvinfo : EIATTR_FRAME_SIZE
	.align		4
.L_25:
        /*0030*/ 	.byte	0x04, 0x11
        /*0032*/ 	.short	(.L_27 - .L_26)
	.align		4
.L_26:
        /*0034*/ 	.word	index@(_ZN7cutlass13device_kernelINS_4gemm6kernel13GemmUniversalIN4cute5tupleIJiiiiEEENS1_10collective13CollectiveMmaINS1_35MainloopSm100TmaUmmaWarpSpecializedILi4ELi2ELi4ENS5_IJNS4_1CILi2EEENSA_ILi4EEENSA_ILi1EEEEEEEENS5_IJNSA_ILi128EEESG_NSA_ILi64EEEEEENS_6half_tENS5_IJSD_llEEESJ_SK_NS4_8TiledMMAINS4_8MMA_AtomIJNS4_26SM100_MMA_F16BF16_2x1SM_SSISJ_SJ_fLi128ELi128ELNS4_4UMMA5MajorE1ELSP_1ELNSO_7ScaleInE0ELSQ_0EEEEEENS4_6LayoutINS5_IJSD_SD_SD_EEENS5_IJNSA_ILi0EEESV_SV_EEEEENS5_IJNS4_10UnderscoreESY_SY_EEEEENS4_28SM100_TMA_2SM_LOAD_MULTICASTENS4_14ComposedLayoutINS4_7SwizzleILi3ELi4ELi3EEENS4_18smem_ptr_flag_bitsILi16EEENST_INS5_IJSH_NSA_ILi8EEEEEENS5_IJSD_SH_EEEEEEEvNS4_8identityENS4_18SM100_TMA_2SM_LOADES1B_vS1C_EENS_8epilogue10collective18CollectiveEpilogueINS1F_23Sm100TmaWarpSpecializedILi4ELi2ELi16ELb1ELb0EEEJNS5_IJSH_SG_SH_EEENS5_IJNST_ISH_SD_EENST_INS5_IJNSA_ILi16EEESB_EEES19_EEEEESJ_NS5_IJlSD_lEEESJ_S1Q_NS1F_6fusion15FusionCallbacksIS1J_NS1R_17LinearCombinationISJ_fSJ_fLNS_15FloatRoundStyleE2EEES1K_S1P_JEEENS4_5SM1004TMEM4LOAD26SM100_TMEM_LOAD_32dp32b16xENS4_13SM90_TMA_LOADENS12_INS13_ILi1ELi4ELi3EEES16_NST_INS5_IJS17_S1M_EEENS5_IJS1M_SD_EEEEEEENS4_39AutoVectorizingCopyWithAssumedAlignmentILi128EEENS4_14SM90_TMA_STOREES26_S28_S28_EEEvvEEEEvNT_6ParamsE)
        /*0038*/ 	.word	0x00000000


	//----- nvinfo : EIATTR_MIN_STACK_SIZE
	.align		4
.L_27:
        /*003c*/ 	.byte	0x04, 0x12
        /*003e*/ 	.short	(.L_29 - .L_28)
	.align		4
.L_28:
        /*0040*/ 	.word	index@(_ZN7cutlass13device_kernelINS_4gemm6kernel13GemmUniversalIN4cute5tupleIJiiiiEEENS1_10collective13CollectiveMmaINS1_35MainloopSm100TmaUmmaWarpSpecializedILi4ELi2ELi4ENS5_IJNS4_1CILi2EEENSA_ILi4EEENSA_ILi1EEEEEEEENS5_IJNSA_ILi128EEESG_NSA_ILi64EEEEEENS_6half_tENS5_IJSD_llEEESJ_SK_NS4_8TiledMMAINS4_8MMA_AtomIJNS4_26SM100_MMA_F16BF16_2x1SM_SSISJ_SJ_fLi128ELi128ELNS4_4UMMA5MajorE1ELSP_1ELNSO_7ScaleInE0ELSQ_0EEEEEENS4_6LayoutINS5_IJSD_SD_SD_EEENS5_IJNSA_ILi0EEESV_SV_EEEEENS5_IJNS4_10UnderscoreESY_SY_EEEEENS4_28SM100_TMA_2SM_LOAD_MULTICASTENS4_14ComposedLayoutINS4_7SwizzleILi3ELi4ELi3EEENS4_18smem_ptr_flag_bitsILi16EEENST_INS5_IJSH_NSA_ILi8EEEEEENS5_IJSD_SH_EEEEEEEvNS4_8identityENS4_18SM100_TMA_2SM_LOADES1B_vS1C_EENS_8epilogue10collective18CollectiveEpilogueINS1F_23Sm100TmaWarpSpecializedILi4ELi2ELi16ELb1ELb0EEEJNS5_IJSH_SG_SH_EEENS5_IJNST_ISH_SD_EENST_INS5_IJNSA_ILi16EEESB_EEES19_EEEEESJ_NS5_IJlSD_lEEESJ_S1Q_NS1F_6fusion15FusionCallbacksIS1J_NS1R_17LinearCombinationISJ_fSJ_fLNS_15FloatRoundStyleE2EEES1K_S1P_JEEENS4_5SM1004TMEM4LOAD26SM100_TMEM_LOAD_32dp32b16xENS4_13SM90_TMA_LOADENS12_INS13_ILi1ELi4ELi3EEES16_NST_INS5_IJS17_S1M_EEENS5_IJS1M_SD_EEEEEEENS4_39AutoVectorizingCopyWithAssumedAlignmentILi128EEENS4_14SM90_TMA_STOREES26_S28_S28_EEEvvEEEEvNT_6ParamsE)
        /*0044*/ 	.word	0x00000000
.L_29:


//--------------------- .nv.compat                --------------------------
	.section	.nv.compat,"",@"SHT_CUDA_COMPAT_INFO"
	.align	4
        /*0000*/ 	.byte	0x02, 0x09, 0x01, 0x00, 0x02, 0x02, 0x02, 0x00, 0x02, 0x05, 0x05, 0x00, 0x03, 0x07, 0x01, 0x01
        /*0010*/ 	.byte	0x02, 0x03, 0x01, 0x00, 0x02, 0x06, 0x01, 0x00, 0x04, 0x0b, 0x08, 0x00, 0x09, 0x00, 0x00, 0x00
        /*0020*/ 	.byte	0x00, 0x00, 0x00, 0x00


//--------------------- .nv.info._ZN7cutlass13device_kernelINS_4gemm6kernel13GemmUniversalIN4cute5tupleIJiiiiEEENS1_10collective13CollectiveMmaINS1_35MainloopSm100TmaUmmaWarpSpecializedILi4ELi2ELi4ENS5_IJNS4_1CILi2EEENSA_ILi4EEENSA_ILi1EEEEEEEENS5_IJNSA_ILi128EEESG_NSA_ILi64EEEEEENS_6half_tENS5_IJSD_llEEESJ_SK_NS4_8TiledMMAINS4_8MMA_AtomIJNS4_26SM100_MMA_F16BF16_2x1SM_SSISJ_SJ_fLi128ELi128ELNS4_4UMMA5MajorE1ELSP_1ELNSO_7ScaleInE0ELSQ_0EEEEEENS4_6LayoutINS5_IJSD_SD_SD_EEENS5_IJNSA_ILi0EEESV_SV_EEEEENS5_IJNS4_10UnderscoreESY_SY_EEEEENS4_28SM100_TMA_2SM_LOAD_MULTICASTENS4_14ComposedLayoutINS4_7SwizzleILi3ELi4ELi3EEENS4_18smem_ptr_flag_bitsILi16EEENST_INS5_IJSH_NSA_ILi8EEEEEENS5_IJSD_SH_EEEEEEEvNS4_8identityENS4_18SM100_TMA_2SM_LOADES1B_vS1C_EENS_8epilogue10collective18CollectiveEpilogueINS1F_23Sm100TmaWarpSpecializedILi4ELi2ELi16ELb1ELb0EEEJNS5_IJSH_SG_SH_EEENS5_IJNST_ISH_SD_EENST_INS5_IJNSA_ILi16EEESB_EEES19_EEEEESJ_NS5_IJlSD_lEEESJ_S1Q_NS1F_6fusion15FusionCallbacksIS1J_NS1R_17LinearCombinationISJ_fSJ_fLNS_15FloatRoundStyleE2EEES1K_S1P_JEEENS4_5SM1004TMEM4LOAD26SM100_TMEM_LOAD_32dp32b16xENS4_13SM90_TMA_LOADENS12_INS13_ILi1ELi4ELi3EEES16_NST_INS5_IJS17_S1M_EEENS5_IJS1M_SD_EEEEEEENS4_39AutoVectorizingCopyWithAssumedAlignmentILi128EEENS4_14SM90_TMA_STOREES26_S28_S28_EEEvvEEEEvNT_6ParamsE --------------------------
	.section	.nv.info._ZN7cutlass13device_kernelINS_4gemm6kernel13GemmUniversalIN4cute5tupleIJiiiiEEENS1_10collective13CollectiveMmaINS1_35MainloopSm100TmaUmmaWarpSpecializedILi4ELi2ELi4ENS5_IJNS4_1CILi2EEENSA_ILi4EEENSA_ILi1EEEEEEEENS5_IJNSA_ILi128EEESG_NSA_ILi64EEEEEENS_6half_tENS5_IJSD_llEEESJ_SK_NS4_8TiledMMAINS4_8MMA_AtomIJNS4_26SM100_MMA_F16BF16_2x1SM_SSISJ_SJ_fLi128ELi128ELNS4_4UMMA5MajorE1ELSP_1ELNSO_7ScaleInE0ELSQ_0EEEEEENS4_6LayoutINS5_IJSD_SD_SD_EEENS5_IJNSA_ILi0EEESV_SV_EEEEENS5_IJNS4_10UnderscoreESY_SY_EEEEENS4_28SM100_TMA_2SM_LOAD_MULTICASTENS4_14ComposedLayoutINS4_7SwizzleILi3ELi4ELi3EEENS4_18smem_ptr_flag_bitsILi16EEENST_INS5_IJSH_NSA_ILi8EEEEEENS5_IJSD_SH_EEEEEEEvNS4_8identityENS4_18SM100_TMA_2SM_LOADES1B_vS1C_EENS_8epilogue10collective18CollectiveEpilogueINS1F_23Sm100TmaWarpSpecializedILi4ELi2ELi16ELb1ELb0EEEJNS5_IJSH_SG_SH_EEENS5_IJNST_ISH_SD_EENST_INS5_IJNSA_ILi16EEESB_EEES19_EEEEESJ_NS5_IJlSD_lEEESJ_S1Q_NS1F_6fusion15FusionCallbacksIS1J_NS1R_17LinearCombinationISJ_fSJ_fLNS_15FloatRoundStyleE2EEES1K_S1P_JEEENS4_5SM1004TMEM4LOAD26SM100_TMEM_LOAD_32dp32b16xENS4_13SM90_TMA_LOADENS12_INS13_ILi1ELi4ELi3EEES16_NST_INS5_IJS17_S1M_EEENS5_IJS1M_SD_EEEEEEENS4_39AutoVectorizingCopyWithAssumedAlignmentILi128EEENS4_14SM90_TMA_STOREES26_S28_S28_EEEvvEEEEvNT_6ParamsE,"",@"SHT_CUDA_INFO"
	.sectionflags	@""
	.align	4


	//----- nvinfo : EIATTR_CUDA_API_VERSION
	.align		4
        /*0000*/ 	.byte	0x04, 0x37
        /*0002*/ 	.short	(.L_31 - .L_30)
.L_30:
        /*0004*/ 	.word	0x00000082


	//----- nvinfo : EIATTR_KPARAM_INFO
	.align		4
.L_31:
        /*0008*/ 	.byte	0x04, 0x17
        /*000a*/ 	.short	(.L_33 - .L_32)
.L_32:
        /*000c*/ 	.word	0x00000000
        /*0010*/ 	.short	0x0000
        /*0012*/ 	.short	0x0000
        /*0014*/ 	.byte	0x00, 0xf0, 0x01, 0x20


	//----- nvinfo : EIATTR_AT_ENTRY_FRAGMENTS
	.align		4
.L_33:
        /*0018*/ 	.byte	0x04, 0x4f
        /*001a*/ 	.short	(.L_35 - .L_34)


	//   ....[0]....
.L_34:
        /*001c*/ 	.word	0x00000007


	//----- nvinfo : EIATTR_RESERVED_SMEM_USED
	.align		4
.L_35:
        /*0020*/ 	.byte	0x01, 0x41
	.zero		2


	//----- nvinfo : EIATTR_SPARSE_MMA_MASK
	.align		4
        /*0024*/ 	.byte	0x03, 0x50
        /*0026*/ 	.short	0x0000


	//----- nvinfo : EIATTR_TCGEN05_2CTA_USED
	.align		4
        /*0028*/ 	.byte	0x01, 0x52
	.zero		2


	//----- nvinfo : EIATTR_MAXREG_COUNT
	.align		4
        /*002c*/ 	.byte	0x03, 0x1b
        /*002e*/ 	.short	0x00ff


	//----- nvinfo : EIATTR_NUM_BARRIERS
	.align		4
        /*0030*/ 	.byte	0x02, 0x4c
        /*0032*/ 	.byte	0x07
	.zero		1


	//----- nvinfo : EIATTR_EXTERNS
	.align		4
        /*0034*/ 	.byte	0x04, 0x0f
        /*0036*/ 	.short	(.L_37 - .L_36)


	//   ....[0]....
	.align		4
.L_36:
        /*0038*/ 	.word	index@(__assertfail)


	//----- nvinfo : EIATTR_MERCURY_ISA_VERSION
	.align		4
.L_37:
        /*003c*/ 	.byte	0x03, 0x5f
        /*003e*/ 	.short	0x0101


	//----- nvinfo : EIATTR_INT_WARP_WIDE_INSTR_OFFSETS
	.align		4
        /*0040*/ 	.byte	0x04, 0x31
        /*0042*/ 	.short	(.L_39 - .L_38)


	//   ....[0]....
.L_38:
        /*0044*/ 	.word	0x00000d50


	//   ....[1]....
        /*0048*/ 	.word	0x00000df0


	//   ....[2]....
        /*004c*/ 	.word	0x000022c0


	//   ....[3]....
        /*0050*/ 	.word	0x00004180


	//   ....[4]....
        /*0054*/ 	.word	0x000041a0


	//   ....[5]....
        /*0058*/ 	.word	0x000041d0


	//   ....[6]....
        /*005c*/ 	.word	0x00004ae0


	//   ....[7]....
        /*0060*/ 	.word	0x00004b00


	//   ....[8]....
        /*0064*/ 	.word	0x00004bd0


	//   ....[9]....
        /*0068*/ 	.word	0x00004cb0


	//   ....[10]....
        /*006c*/ 	.word	0x00004cd0


	//   ....[11]....
        /*0070*/ 	.word	0x00004d90


	//   ....[12]....
        /*0074*/ 	.word	0x00004e90


	//   ....[13]....
        /*0078*/ 	.word	0x00004eb0


	//   ....[14]....
        /*007c*/ 	.word	0x00004fe0


	//   ....[15]....
        /*0080*/ 	.word	0x00005160


	//   ....[16]....
        /*0084*/ 	.word	0x00005170


	//   ....[17]....
        /*0088*/ 	.word	0x00005290


	//----- nvinfo : EIATTR_COOP_GROUP_MASK_REGIDS
	.align		4
.L_39:
        /*008c*/ 	.byte	0x04, 0x29
        /*008e*/ 	.short	(.L_41 - .L_40)


	//   ....[0]....
.L_40:
        /*0090*/ 	.word	0xffffffff


	//   ....[1]....
        /*0094*/ 	.word	0xffffffff


	//   ....[2]....
        /*0098*/ 	.word	0xffffffff


	//   ....[3]....
        /*009c*/ 	.word	0xffffffff


	//   ....[4]....
        /*00a0*/ 	.word	0xffffffff


	//   ....[5]....
        /*00a4*/ 	.word	0xffffffff


	//   ....[6]....
        /*00a8*/ 	.word	0xffffffff


	//   ....[7]....
        /*00ac*/ 	.word	0xffffffff


	//   ....[8]....
        /*00b0*/ 	.word	0xffffffff


	//   ....[9]....
        /*00b4*/ 	.word	0xffffffff


	//   ....[10]....
        /*00b8*/ 	.word	0xffffffff


	//   ....[11]....
        /*00bc*/ 	.word	0xffffffff


	//   ....[12]....
        /*00c0*/ 	.word	0xffffffff


	//   ....[13]....
        /*00c4*/ 	.word	0xffffffff


	//----- nvinfo : EIATTR_COOP_GROUP_INSTR_OFFSETS
	.align		4
.L_41:
        /*00c8*/ 	.byte	0x04, 0x28
        /*00ca*/ 	.short	(.L_43 - .L_42)


	//   ....[0]....
.L_42:
        /*00cc*/ 	.word	0x000000c0


	//   ....[1]....
        /*00d0*/ 	.word	0x00000500


	//   ....[2]....
        /*00d4*/ 	.word	0x000006c0


	//   ....[3]....
        /*00d8*/ 	.word	0x00000850


	//   ....[4]....
        /*00dc*/ 	.word	0x00000940


	//   ....[5]....
        /*00e0*/ 	.word	0x00000aa0


	//   ....[6]....
        /*00e4*/ 	.word	0x00000c30


	//   ....[7]....
        /*00e8*/ 	.word	0x00000e70


	//   ....[8]....
        /*00ec*/ 	.word	0x000021a0


	//   ....[9]....
        /*00f0*/ 	.word	0x00002f80


	//   ....[10]....
        /*00f4*/ 	.word	0x00003450


	//   ....[11]....
        /*00f8*/ 	.word	0x00003480


	//   ....[12]....
        /*00fc*/ 	.word	0x00004080


	//   ....[13]....
        /*0100*/ 	.word	0x00004290


	//----- nvinfo : EIATTR_VRC_CTA_INIT_COUNT
	.align		4
.L_43:
        /*0104*/ 	.byte	0x02, 0x4a
        /*0106*/ 	.byte	0x80
	.zero		1


	//----- nvinfo : EIATTR_SYSCALL_OFFSETS
	.align		4
        /*0108*/ 	.byte	0x04, 0x46
        /*010a*/ 	.short	(.L_45 - .L_44)


	//   ....[0]....
.L_44:
        /*010c*/ 	.word	0x00005dd0


	//   ....[1]....
        /*0110*/ 	.word	0x00005ec0


	//   ....[2]....
        /*0114*/ 	.word	0x000065c0


	//   ....[3]....
        /*0118*/ 	.word	0x00006ee0


	//   ....[4]....
        /*011c*/ 	.word	0x000077a0


	//   ....[5]....
        /*0120*/ 	.word	0x00008060


	//----- nvinfo : EIATTR_MBARRIER_INSTR_OFFSETS
	.align		4
.L_45:
        /*0124*/ 	.byte	0x04, 0x39
        /*0126*/ 	.short	(.L_47 - .L_46)


	//   ....[0]....
.L_46:
        /*0128*/ 	.word	0x00000630
        /*012c*/ 	.word	0x000000ff
        /*0130*/ 	.word	0x00000000
        /*0134*/ 	.short	0x0100
        /*0136*/ 	.byte	0x07
	.zero		1


	//   ....[1]....
        /*0138*/ 	.word	0x00000640
        /*013c*/ 	.word	0x000000ff
        /*0140*/ 	.word	0x00000020
        /*0144*/ 	.short	0x0100
        /*0146*/ 	.byte	0x07
	.zero		1


	//   ....[2]....
        /*0148*/ 	.word	0x00000650
        /*014c*/ 	.word	0x000000ff
        /*0150*/ 	.word	0x00000008
        /*0154*/ 	.short	0x0100
        /*0156*/ 	.byte	0x07
	.zero		1


	//   ....[3]....
        /*0158*/ 	.word	0x00000660
        /*015c*/ 	.word	0x000000ff
        /*0160*/ 	.word	0x00000028
        /*0164*/ 	.short	0x0100
        /*0166*/ 	.byte	0x07
	.zero		1


	//   ....[4]....
        /*0168*/ 	.word	0x00000670
        /*016c*/ 	.word	0x000000ff
        /*0170*/ 	.word	0x00000010
        /*0174*/ 	.short	0x0100
        /*0176*/ 	.byte	0x07
	.zero		1


	//   ....[5]....
        /*0178*/ 	.word	0x00000680
        /*017c*/ 	.word	0x000000ff
        /*0180*/ 	.word	0x00000030
        /*0184*/ 	.short	0x0100
        /*0186*/ 	.byte	0x07
	.zero		1


	//   ....[6]....
        /*0188*/ 	.word	0x00000690
        /*018c*/ 	.word	0x000000ff
        /*0190*/ 	.word	0x00000018
        /*0194*/ 	.short	0x0100
        /*0196*/ 	.byte	0x07
	.zero		1


	//   ....[7]....
        /*0198*/ 	.word	0x000006a0
        /*019c*/ 	.word	0x000000ff
        /*01a0*/ 	.word	0x00000038
        /*01a4*/ 	.short	0x0100
        /*01a6*/ 	.byte	0x07
	.zero		1


	//   ....[8]....
        /*01a8*/ 	.word	0x000007c0
        /*01ac*/ 	.word	0x000000ff
        /*01b0*/ 	.word	0x00000040
        /*01b4*/ 	.short	0x0100
        /*01b6*/ 	.byte	0x07
	.zero		1


	//   ....[9]....
        /*01b8*/ 	.word	0x000007d0
        /*01bc*/ 	.word	0x000000ff
        /*01c0*/ 	.word	0x00000060
        /*01c4*/ 	.short	0x0100
        /*01c6*/ 	.byte	0x07
	.zero		1


	//   ....[10]....
        /*01c8*/ 	.word	0x000007e0
        /*01cc*/ 	.word	0x000000ff
        /*01d0*/ 	.word	0x00000048
        /*01d4*/ 	.short	0x0100
        /*01d6*/ 	.byte	0x07
	.zero		1


	//   ....[11]....
        /*01d8*/ 	.word	0x000007f0
        /*01dc*/ 	.word	0x000000ff
        /*01e0*/ 	.word	0x00000068
        /*01e4*/ 	.short	0x0100
        /*01e6*/ 	.byte	0x07
	.zero		1


	//   ....[12]....
        /*01e8*/ 	.word	0x00000800
        /*01ec*/ 	.word	0x000000ff
        /*01f0*/ 	.word	0x00000050
        /*01f4*/ 	.short	0x0100
        /*01f6*/ 	.byte	0x07
	.zero		1


	//   ....[13]....
        /*01f8*/ 	.word	0x00000810
        /*01fc*/ 	.word	0x000000ff
        /*0200*/ 	.word	0x00000070
        /*0204*/ 	.short	0x0100
        /*0206*/ 	.byte	0x07
	.zero		1


	//   ....[14]....
        /*0208*/ 	.word	0x00000820
        /*020c*/ 	.word	0x000000ff
        /*0210*/ 	.word	0x00000058
        /*0214*/ 	.short	0x0100
        /*0216*/ 	.byte	0x07
	.zero		1


	//   ....[15]....
        /*0218*/ 	.word	0x00000830
        /*021c*/ 	.word	0x000000ff
        /*0220*/ 	.word	0x00000078
        /*0224*/ 	.short	0x0100
        /*0226*/ 	.byte	0x07
	.zero		1


	//   ....[16]....
        /*0228*/ 	.word	0x00000910
        /*022c*/ 	.word	0x000000ff
        /*0230*/ 	.word	0x00000080
        /*0234*/ 	.short	0x0100
        /*0236*/ 	.byte	0x05
	.zero		1


	//   ....[17]....
        /*0238*/ 	.word	0x00000920
        /*023c*/ 	.word	0x000000ff
        /*0240*/ 	.word	0x00000088
        /*0244*/ 	.short	0x0100
        /*0246*/ 	.byte	0x05
	.zero		1


	//   ....[18]....
        /*0248*/ 	.word	0x00000a50
        /*024c*/ 	.word	0x000000ff
        /*0250*/ 	.word	0x00000090
        /*0254*/ 	.short	0x0100
        /*0256*/ 	.byte	0x05
	.zero		1


	//   ....[19]....
        /*0258*/ 	.word	0x00000a60
        /*025c*/ 	.word	0x000000ff
        /*0260*/ 	.word	0x000000a0
        /*0264*/ 	.short	0x0100
        /*0266*/ 	.byte	0x05
	.zero		1


	//   ....[20]....
        /*0268*/ 	.word	0x00000a70
        /*026c*/ 	.word	0x000000ff
        /*0270*/ 	.word	0x00000098
        /*0274*/ 	.short	0x0100
        /*0276*/ 	.byte	0x05
	.zero		1


	//   ....[21]....
        /*0278*/ 	.word	0x00000a80
        /*027c*/ 	.word	0x000000ff
        /*0280*/ 	.word	0x000000a8
        /*0284*/ 	.short	0x0100
        /*0286*/ 	.byte	0x05
	.zero		1


	//   ....[22]....
        /*0288*/ 	.word	0x00000ba0
        /*028c*/ 	.word	0x000000ff
        /*0290*/ 	.word	0x000000b0
        /*0294*/ 	.short	0x0100
        /*0296*/ 	.byte	0x07
	.zero		1


	//   ....[23]....
        /*0298*/ 	.word	0x00000bb0
        /*029c*/ 	.word	0x000000ff
        /*02a0*/ 	.word	0x000000d0
        /*02a4*/ 	.short	0x0100
        /*02a6*/ 	.byte	0x07
	.zero		1


	//   ....[24]....
        /*02a8*/ 	.word	0x00000bc0
        /*02ac*/ 	.word	0x000000ff
        /*02b0*/ 	.word	0x000000b8
        /*02b4*/ 	.short	0x0100
        /*02b6*/ 	.byte	0x07
	.zero		1


	//   ....[25]....
        /*02b8*/ 	.word	0x00000bd0
        /*02bc*/ 	.word	0x000000ff
        /*02c0*/ 	.word	0x000000d8
        /*02c4*/ 	.short	0x0100
        /*02c6*/ 	.byte	0x07
	.zero		1


	//   ....[26]....
        /*02c8*/ 	.word	0x00000be0
        /*02cc*/ 	.word	0x000000ff
        /*02d0*/ 	.word	0x000000c0
        /*02d4*/ 	.short	0x0100
        /*02d6*/ 	.byte	0x07
	.zero		1


	//   ....[27]....
        /*02d8*/ 	.word	0x00000bf0
        /*02dc*/ 	.word	0x000000ff
        /*02e0*/ 	.word	0x000000e0
        /*02e4*/ 	.short	0x0100
        /*02e6*/ 	.byte	0x07
	.zero		1


	//   ....[28]....
        /*02e8*/ 	.word	0x00000c00
        /*02ec*/ 	.word	0x000000ff
        /*02f0*/ 	.word	0x000000c8
        /*02f4*/ 	.short	0x0100
        /*02f6*/ 	.byte	0x07
	.zero		1


	//   ....[29]....
        /*02f8*/ 	.word	0x00000c10
        /*02fc*/ 	.word	0x000000ff
        /*0300*/ 	.word	0x000000e8
        /*0304*/ 	.short	0x0100
        /*0306*/ 	.byte	0x07
	.zero		1


	//   ....[30]....
        /*0308*/ 	.word	0x00000d00
        /*030c*/ 	.word	0x000000ff
        /*0310*/ 	.word	0x000000f0
        /*0314*/ 	.short	0x0100
        /*0316*/ 	.byte	0x05
	.zero		1


	//   ....[31]....
        /*0318*/ 	.word	0x00000d10
        /*031c*/ 	.word	0x000000ff
        /*0320*/ 	.word	0x00000100
        /*0324*/ 	.short	0x0100
        /*0326*/ 	.byte	0x05
	.zero		1


	//   ....[32]....
        /*0328*/ 	.word	0x00000d20
        /*032c*/ 	.word	0x000000ff
        /*0330*/ 	.word	0x000000f8
        /*0334*/ 	.short	0x0100
        /*0336*/ 	.byte	0x05
	.zero		1


	//   ....[33]....
        /*0338*/ 	.word	0x00000d30
        /*033c*/ 	.word	0x000000ff
        /*0340*/ 	.word	0x00000108
        /*0344*/ 	.short	0x0100
        /*0346*/ 	.byte	0x05
	.zero		1


	//   ....[34]....
        /*0348*/ 	.word	0x00000e30
        /*034c*/ 	.word	0x000000ff
        /*0350*/ 	.word	0x00000110
        /*0354*/ 	.short	0x0100
        /*0356*/ 	.byte	0x04
	.zero		1


	//   ....[35]....
        /*0358*/ 	.word	0x00001980
        /*035c*/ 	.word	0x00000003
        /*0360*/ 	.word	0x00000100
        /*0364*/ 	.short	0x010a
        /*0366*/ 	.byte	0xff
	.zero		1


	//   ....[36]....
        /*0368*/ 	.word	0x000019b0
        /*036c*/ 	.word	0x00000003
        /*0370*/ 	.word	0x000000f0
        /*0374*/ 	.short	0x0101
        /*0376*/ 	.byte	0xff
	.zero		1


	//   ....[37]....
        /*0378*/ 	.word	0x00001ab0
        /*037c*/ 	.word	0x000000ff
        /*0380*/ 	.word	0x00000020
        /*0384*/ 	.short	0x010a
        /*0386*/ 	.byte	0x08
	.zero		1


	//   ....[38]....
        /*0388*/ 	.word	0x00001b80
        /*038c*/ 	.word	0x000000ff
        /*0390*/ 	.word	0x00000020
        /*0394*/ 	.short	0x010a
        /*0396*/ 	.byte	0x21
	.zero		1


	//   ....[39]....
        /*0398*/ 	.word	0x00001d30
        /*039c*/ 	.word	0x000000ff
        /*03a0*/ 	.word	0x00000020
        /*03a4*/ 	.short	0x010a
        /*03a6*/ 	.byte	0x08
	.zero		1


	//   ....[40]....
        /*03a8*/ 	.word	0x00001e40
        /*03ac*/ 	.word	0x000000ff
        /*03b0*/ 	.word	0x00000088
        /*03b4*/ 	.short	0x0101
        /*03b6*/ 	.byte	0x06
	.zero		1


	//   ....[41]....
        /*03b8*/ 	.word	0x00001e60
        /*03bc*/ 	.word	0x000000ff
        /*03c0*/ 	.word	0x00000020
        /*03c4*/ 	.short	0x010a
        /*03c6*/ 	.byte	0x08
	.zero		1


	//   ....[42]....
        /*03c8*/ 	.word	0x00001ee0
        /*03cc*/ 	.word	0x000000ff
        /*03d0*/ 	.word	0x00000020
        /*03d4*/ 	.short	0x010a
        /*03d6*/ 	.byte	0x11
	.zero		1


	//   ....[43]....
        /*03d8*/ 	.word	0x00002070
        /*03dc*/ 	.word	0x000000ff
        /*03e0*/ 	.word	0x00000020
        /*03e4*/ 	.short	0x010a
        /*03e6*/ 	.byte	0x08
	.zero		1


	//   ....[44]....
        /*03e8*/ 	.word	0x000021d0
        /*03ec*/ 	.word	0x00000002
        /*03f0*/ 	.word	0x00000090
        /*03f4*/ 	.short	0x010a
        /*03f6*/ 	.byte	0xff
	.zero		1


	//   ....[45]....
        /*03f8*/ 	.word	0x00002290
        /*03fc*/ 	.word	0x00000002
        /*0400*/ 	.word	0x00000000
        /*0404*/ 	.short	0x0101
        /*0406*/ 	.byte	0xff
	.zero		1


	//   ....[46]....
        /*0408*/ 	.word	0x000027f0
        /*040c*/ 	.word	0x000000ff
        /*0410*/ 	.word	0x00000000
        /*0414*/ 	.short	0x010a
        /*0416*/ 	.byte	0x04
	.zero		1


	//   ....[47]....
        /*0418*/ 	.word	0x00002880
        /*041c*/ 	.word	0x000000ff
        /*0420*/ 	.word	0x00000000
        /*0424*/ 	.short	0x010a
        /*0426*/ 	.byte	0x04
	.zero		1


	//   ....[48]....
        /*0428*/ 	.word	0x00002910
        /*042c*/ 	.word	0x000000ff
        /*0430*/ 	.word	0x00000000
        /*0434*/ 	.short	0x010a
        /*0436*/ 	.byte	0x04
	.zero		1


	//   ....[49]....
        /*0438*/ 	.word	0x000029b0
        /*043c*/ 	.word	0x00000000
        /*0440*/ 	.word	0x00000000
        /*0444*/ 	.short	0x010a
        /*0446*/ 	.byte	0xff
	.zero		1


	//   ....[50]....
        /*0448*/ 	.word	0x00002ae0
        /*044c*/ 	.word	0x00000000
        /*0450*/ 	.word	0x000000f0
        /*0454*/ 	.short	0x010a
        /*0456*/ 	.byte	0xff
	.zero		1


	//   ....[51]....
        /*0458*/ 	.word	0x00002b50
        /*045c*/ 	.word	0x00000004
        /*0460*/ 	.word	0x00000000
        /*0464*/ 	.short	0x0101
        /*0466*/ 	.byte	0xff
	.zero		1


	//   ....[52]....
        /*0468*/ 	.word	0x00002b70
        /*046c*/ 	.word	0x000000ff
        /*0470*/ 	.word	0x000000a0
        /*0474*/ 	.short	0x010a
        /*0476*/ 	.byte	0x05
	.zero		1


	//   ....[53]....
        /*0478*/ 	.word	0x00002c90
        /*047c*/ 	.word	0x00000000
        /*0480*/ 	.word	0x00000090
        /*0484*/ 	.short	0x010a
        /*0486*/ 	.byte	0xff
	.zero		1


	//   ....[54]....
        /*0488*/ 	.word	0x00002d90
        /*048c*/ 	.word	0x00000000
        /*0490*/ 	.word	0x00000000
        /*0494*/ 	.short	0x0101
        /*0496*/ 	.byte	0xff
	.zero		1


	//   ....[55]....
        /*0498*/ 	.word	0x00002e20
        /*049c*/ 	.word	0x000000ff
        /*04a0*/ 	.word	0x000000a0
        /*04a4*/ 	.short	0x0106
        /*04a6*/ 	.byte	0x05
	.zero		1


	//   ....[56]....
        /*04a8*/ 	.word	0x00002e40
        /*04ac*/ 	.word	0x000000ff
        /*04b0*/ 	.word	0x000000a0
        /*04b4*/ 	.short	0x010a
        /*04b6*/ 	.byte	0x05
	.zero		1


	//   ....[57]....
        /*04b8*/ 	.word	0x00002ed0
        /*04bc*/ 	.word	0x000000ff
        /*04c0*/ 	.word	0x000000a0
        /*04c4*/ 	.short	0x0106
        /*04c6*/ 	.byte	0x04
	.zero		1


	//   ....[58]....
        /*04c8*/ 	.word	0x00002f10
        /*04cc*/ 	.word	0x00000000
        /*04d0*/ 	.word	0x000000a0
        /*04d4*/ 	.short	0x010a
        /*04d6*/ 	.byte	0xff
	.zero		1


	//   ....[59]....
        /*04d8*/ 	.word	0x00003150
        /*04dc*/ 	.word	0x000000ff
        /*04e0*/ 	.word	0x00000008
        /*04e4*/ 	.short	0x010a
        /*04e6*/ 	.byte	0x04
	.zero		1


	//   ....[60]....
        /*04e8*/ 	.word	0x00003170
        /*04ec*/ 	.word	0x000000ff
        /*04f0*/ 	.word	0x00000008
        /*04f4*/ 	.short	0x010a
        /*04f6*/ 	.byte	0x04
	.zero		1


	//   ....[61]....
        /*04f8*/ 	.word	0x00003300
        /*04fc*/ 	.word	0x000000ff
        /*0500*/ 	.word	0x00000008
        /*0504*/ 	.short	0x010a
        /*0506*/ 	.byte	0x04
	.zero		1


	//   ....[62]....
        /*0508*/ 	.word	0x00003320
        /*050c*/ 	.word	0x000000ff
        /*0510*/ 	.word	0x00000008
        /*0514*/ 	.short	0x010a
        /*0516*/ 	.byte	0x04
	.zero		1


	//   ....[63]....
        /*0518*/ 	.word	0x000033e0
        /*051c*/ 	.word	0x000000ff
        /*0520*/ 	.word	0x00000000
        /*0524*/ 	.short	0x0101
        /*0526*/ 	.byte	0x05
	.zero		1


	//   ....[64]....
        /*0528*/ 	.word	0x00003700
        /*052c*/ 	.word	0x00000000
        /*0530*/ 	.word	0x00000090
        /*0534*/ 	.short	0x010a
        /*0536*/ 	.byte	0xff
	.zero		1


	//   ....[65]....
        /*0538*/ 	.word	0x000037c0
        /*053c*/ 	.word	0x00000000
        /*0540*/ 	.word	0x00000000
        /*0544*/ 	.short	0x0101
        /*0546*/ 	.byte	0xff
	.zero		1


	//   ....[66]....
        /*0548*/ 	.word	0x00003880
        /*054c*/ 	.word	0x000000ff
        /*0550*/ 	.word	0x00000000
        /*0554*/ 	.short	0x010a
        /*0556*/ 	.byte	0x06
	.zero		1


	//   ....[67]....
        /*0558*/ 	.word	0x00003890
        /*055c*/ 	.word	0x000000ff
        /*0560*/ 	.word	0x000000d0
        /*0564*/ 	.short	0x010a
        /*0566*/ 	.byte	0x07
	.zero		1


	//   ....[68]....
        /*0568*/ 	.word	0x00003940
        /*056c*/ 	.word	0x000000ff
        /*0570*/ 	.word	0x00000000
        /*0574*/ 	.short	0x010a
        /*0576*/ 	.byte	0x06
	.zero		1


	//   ....[69]....
        /*0578*/ 	.word	0x00003a70
        /*057c*/ 	.word	0x000000ff
        /*0580*/ 	.word	0x00000000
        /*0584*/ 	.short	0x010a
        /*0586*/ 	.byte	0x1e
	.zero		1


	//   ....[70]....
        /*0588*/ 	.word	0x00003d70
        /*058c*/ 	.word	0x000000ff
        /*0590*/ 	.word	0x00000000
        /*0594*/ 	.short	0x010a
        /*0596*/ 	.byte	0x07
	.zero		1


	//   ....[71]....
        /*0598*/ 	.word	0x00003e00
        /*059c*/ 	.word	0x000000ff
        /*05a0*/ 	.word	0x00000000
        /*05a4*/ 	.short	0x010a
        /*05a6*/ 	.byte	0x07
	.zero		1


	//   ....[72]....
        /*05a8*/ 	.word	0x00003e90
        /*05ac*/ 	.word	0x000000ff
        /*05b0*/ 	.word	0x00000000
        /*05b4*/ 	.short	0x010a
        /*05b6*/ 	.byte	0x07
	.zero		1


	//   ....[73]....
        /*05b8*/ 	.word	0x00003f30
        /*05bc*/ 	.word	0x00000000
        /*05c0*/ 	.word	0x00000000
        /*05c4*/ 	.short	0x010a
        /*05c6*/ 	.byte	0xff
	.zero		1


	//   ....[74]....
        /*05c8*/ 	.word	0x00003f70
        /*05cc*/ 	.word	0x00000000
        /*05d0*/ 	.word	0x00000000
        /*05d4*/ 	.short	0x010a
        /*05d6*/ 	.byte	0xff
	.zero		1


	//   ....[75]....
        /*05d8*/ 	.word	0x00003fe0
        /*05dc*/ 	.word	0x000000ff
        /*05e0*/ 	.word	0x00000000
        /*05e4*/ 	.short	0x0101
        /*05e6*/ 	.byte	0x06
	.zero		1


	//   ....[76]....
        /*05e8*/ 	.word	0x00004020
        /*05ec*/ 	.word	0x000000ff
        /*05f0*/ 	.word	0x00000110
        /*05f4*/ 	.short	0x010a
        /*05f6*/ 	.byte	0x05
	.zero		1


	//   ....[77]....
        /*05f8*/ 	.word	0x00004070
        /*05fc*/ 	.word	0x000000ff
        /*0600*/ 	.word	0x00000000
        /*0604*/ 	.short	0x0101
        /*0606*/ 	.byte	0x06
	.zero		1


	//   ....[78]....
        /*0608*/ 	.word	0x00004480
        /*060c*/ 	.word	0x00000000
        /*0610*/ 	.word	0x00000090
        /*0614*/ 	.short	0x010a
        /*0616*/ 	.byte	0xff
	.zero		1


	//   ....[79]....
        /*0618*/ 	.word	0x00004540
        /*061c*/ 	.word	0x00000000
        /*0620*/ 	.word	0x00000000
        /*0624*/ 	.short	0x0101
        /*0626*/ 	.byte	0xff
	.zero		1


	//   ....[80]....
        /*0628*/ 	.word	0x00004860
        /*062c*/ 	.word	0x000000ff
        /*0630*/ 	.word	0x00000088
        /*0634*/ 	.short	0x010a
        /*0636*/ 	.byte	0x04
	.zero		1


	//   ....[81]....
        /*0638*/ 	.word	0x00004a60
        /*063c*/ 	.word	0x000000ff
        /*0640*/ 	.word	0x00000060
        /*0644*/ 	.short	0x010a
        /*0646*/ 	.byte	0x04
	.zero		1


	//   ....[82]....
        /*0648*/ 	.word	0x00004c50
        /*064c*/ 	.word	0x000000ff
        /*0650*/ 	.word	0x00000040
        /*0654*/ 	.short	0x010b
        /*0656*/ 	.byte	0x04
	.zero		1


	//   ....[83]....
        /*0658*/ 	.word	0x00004c60
        /*065c*/ 	.word	0x000000ff
        /*0660*/ 	.word	0x00000000
        /*0664*/ 	.short	0x0101
        /*0666*/ 	.byte	0x07
	.zero		1


	//   ....[84]....
        /*0668*/ 	.word	0x00004c80
        /*066c*/ 	.word	0x000000ff
        /*0670*/ 	.word	0x00000068
        /*0674*/ 	.short	0x010a
        /*0676*/ 	.byte	0x04
	.zero		1


	//   ....[85]....
        /*0678*/ 	.word	0x00004e30
        /*067c*/ 	.word	0x000000ff
        /*0680*/ 	.word	0x00000048
        /*0684*/ 	.short	0x010b
        /*0686*/ 	.byte	0x04
	.zero		1


	//   ....[86]....
        /*0688*/ 	.word	0x00004e40
        /*068c*/ 	.word	0x000000ff
        /*0690*/ 	.word	0x00000000
        /*0694*/ 	.short	0x0101
        /*0696*/ 	.byte	0x07
	.zero		1


	//   ....[87]....
        /*0698*/ 	.word	0x00004e50
        /*069c*/ 	.word	0x000000ff
        /*06a0*/ 	.word	0x00000070
        /*06a4*/ 	.short	0x010a
        /*06a6*/ 	.byte	0x04
	.zero		1


	//   ....[88]....
        /*06a8*/ 	.word	0x00005080
        /*06ac*/ 	.word	0x000000ff
        /*06b0*/ 	.word	0x00000050
        /*06b4*/ 	.short	0x010b
        /*06b6*/ 	.byte	0x04
	.zero		1


	//   ....[89]....
        /*06b8*/ 	.word	0x000050f0
        /*06bc*/ 	.word	0x000000ff
        /*06c0*/ 	.word	0x00000000
        /*06c4*/ 	.short	0x0101
        /*06c6*/ 	.byte	0x07
	.zero		1


	//   ....[90]....
        /*06c8*/ 	.word	0x00005130
        /*06cc*/ 	.word	0x000000ff
        /*06d0*/ 	.word	0x00000078
        /*06d4*/ 	.short	0x010a
        /*06d6*/ 	.byte	0x04
	.zero		1


	//   ....[91]....
        /*06d8*/ 	.word	0x00005360
        /*06dc*/ 	.word	0x000000ff
        /*06e0*/ 	.word	0x00000058
        /*06e4*/ 	.short	0x010b
        /*06e6*/ 	.byte	0x04
	.zero		1


	//   ....[92]....
        /*06e8*/ 	.word	0x00005380
        /*06ec*/ 	.word	0x000000ff
        /*06f0*/ 	.word	0x00000000
        /*06f4*/ 	.short	0x0101
        /*06f6*/ 	.byte	0x05
	.zero		1


	//   ....[93]....
        /*06f8*/ 	.word	0x000053b0
        /*06fc*/ 	.word	0x000000ff
        /*0700*/ 	.word	0x00000060
        /*0704*/ 	.short	0x010a
        /*0706*/ 	.byte	0x04
	.zero		1


	//   ....[94]....
        /*0708*/ 	.word	0x000053d0
        /*070c*/ 	.word	0x000000ff
        /*0710*/ 	.word	0x00000068
        /*0714*/ 	.short	0x010a
        /*0716*/ 	.byte	0x04
	.zero		1


	//   ....[95]....
        /*0718*/ 	.word	0x000053f0
        /*071c*/ 	.word	0x000000ff
        /*0720*/ 	.word	0x00000070
        /*0724*/ 	.short	0x010a
        /*0726*/ 	.byte	0x04
	.zero		1


	//   ....[96]....
        /*0728*/ 	.word	0x00005430
        /*072c*/ 	.word	0x00000000
        /*0730*/ 	.word	0x00000078
        /*0734*/ 	.short	0x010a
        /*0736*/ 	.byte	0xff
	.zero		1


	//   ....[97]....
        /*0738*/ 	.word	0x00005790
        /*073c*/ 	.word	0x00000000
        /*0740*/ 	.word	0x00000090
        /*0744*/ 	.short	0x010a
        /*0746*/ 	.byte	0xff
	.zero		1


	//   ....[98]....
        /*0748*/ 	.word	0x000058a0
        /*074c*/ 	.word	0x00000000
        /*0750*/ 	.word	0x00000000
        /*0754*/ 	.short	0x0101
        /*0756*/ 	.byte	0xff
	.zero		1


	//   ....[99]....
        /*0758*/ 	.word	0x000062a0
        /*075c*/ 	.word	0x000000ff
        /*0760*/ 	.word	0x00000040
        /*0764*/ 	.short	0x010a
        /*0766*/ 	.byte	0x2c
	.zero		1


	//   ....[100]....
        /*0768*/ 	.word	0x000062c0
        /*076c*/ 	.word	0x0000004e
        /*0770*/ 	.word	0x000000b0
        /*0774*/ 	.short	0x010a
        /*0776*/ 	.byte	0xff
	.zero		1


	//   ....[101]....
        /*0778*/ 	.word	0x000063d0
        /*077c*/ 	.word	0x000000ff
        /*0780*/ 	.word	0x00000040
        /*0784*/ 	.short	0x010a
        /*0786*/ 	.byte	0x2c
	.zero		1


	//   ....[102]....
        /*0788*/ 	.word	0x000064a0
        /*078c*/ 	.word	0x0000004e
        /*0790*/ 	.word	0x000000b0
        /*0794*/ 	.short	0x010a
        /*0796*/ 	.byte	0xff
	.zero		1


	//   ....[103]....
        /*0798*/ 	.word	0x00006c50
        /*079c*/ 	.word	0x00000000
        /*07a0*/ 	.word	0x00000000
        /*07a4*/ 	.short	0x0101
        /*07a6*/ 	.byte	0xff
	.zero		1


	//   ....[104]....
        /*07a8*/ 	.word	0x00006c60
        /*07ac*/ 	.word	0x00000003
        /*07b0*/ 	.word	0x00000040
        /*07b4*/ 	.short	0x010a
        /*07b6*/ 	.byte	0xff
	.zero		1


	//   ....[105]....
        /*07b8*/ 	.word	0x00006d20
        /*07bc*/ 	.word	0x00000003
        /*07c0*/ 	.word	0x00000040
        /*07c4*/ 	.short	0x010a
        /*07c6*/ 	.byte	0xff
	.zero		1


	//   ....[106]....
        /*07c8*/ 	.word	0x00007510
        /*07cc*/ 	.word	0x00000056
        /*07d0*/ 	.word	0x00000000
        /*07d4*/ 	.short	0x0101
        /*07d6*/ 	.byte	0xff
	.zero		1


	//   ....[107]....
        /*07d8*/ 	.word	0x00007530
        /*07dc*/ 	.word	0x00000057
        /*07e0*/ 	.word	0x00000040
        /*07e4*/ 	.short	0x010a
        /*07e6*/ 	.byte	0xff
	.zero		1


	//   ....[108]....
        /*07e8*/ 	.word	0x000075e0
        /*07ec*/ 	.word	0x00000057
        /*07f0*/ 	.word	0x00000040
        /*07f4*/ 	.short	0x010a
        /*07f6*/ 	.byte	0xff
	.zero		1


	//   ....[109]....
        /*07f8*/ 	.word	0x00007dd0
        /*07fc*/ 	.word	0x00000056
        /*0800*/ 	.word	0x00000000
        /*0804*/ 	.short	0x0101
        /*0806*/ 	.byte	0xff
	.zero		1


	//   ....[110]....
        /*0808*/ 	.word	0x00007df0
        /*080c*/ 	.word	0x0000005c
        /*0810*/ 	.word	0x00000040
        /*0814*/ 	.short	0x010a
        /*0816*/ 	.byte	0xff
	.zero		1


	//   ....[111]....
        /*0818*/ 	.word	0x00007ea0
        /*081c*/ 	.word	0x0000005c
        /*0820*/ 	.word	0x00000040
        /*0824*/ 	.short	0x010a
        /*0826*/ 	.byte	0xff
	.zero		1


	//   ....[112]....
        /*0828*/ 	.word	0x00008150
        /*082c*/ 	.word	0x0000004e
        /*0830*/ 	.word	0x00000000
        /*0834*/ 	.short	0x0101
        /*0836*/ 	.byte	0xff
	.zero		1


	//   ....[113]....
        /*0838*/ 	.word	0x000086e0
        /*083c*/ 	.word	0x00000002
        /*0840*/ 	.word	0x00000000
        /*0844*/ 	.short	0x0101
        /*0846*/ 	.byte	0xff
	.zero		1


	//   ....[114]....
        /*0848*/ 	.word	0x00008970
        /*084c*/ 	.word	0x000000ff
        /*0850*/ 	.word	0x00000000
        /*0854*/ 	.short	0x0101
        /*0856*/ 	.byte	0x04
	.zero		1


	//   ....[115]....
        /*0858*/ 	.word	0x00008990
        /*085c*/ 	.word	0x00000003
        /*0860*/ 	.word	0x00000100
        /*0864*/ 	.short	0x010a
        /*0866*/ 	.byte	0xff
	.zero		1


	//   ....[116]....
        /*0868*/ 	.word	0x000089f0
        /*086c*/ 	.word	0x00000002
        /*0870*/ 	.word	0x00000020
        /*0874*/ 	.short	0x010a
        /*0876*/ 	.byte	0xff
	.zero		1


	//   ....[117]....
        /*0878*/ 	.word	0x00008a50
        /*087c*/ 	.word	0x00000002
        /*0880*/ 	.word	0x00000020
        /*0884*/ 	.short	0x010a
        /*0886*/ 	.byte	0xff
	.zero		1


	//   ....[118]....
        /*0888*/ 	.word	0x00008aa0
        /*088c*/ 	.word	0x00000002
        /*0890*/ 	.word	0x00000090
        /*0894*/ 	.short	0x010a
        /*0896*/ 	.byte	0xff
	.zero		1


	//   ....[119]....
        /*0898*/ 	.word	0x00008b00
        /*089c*/ 	.word	0x00000000
        /*08a0*/ 	.word	0x00000000
        /*08a4*/ 	.short	0x010a
        /*08a6*/ 	.byte	0xff
	.zero		1


	//   ....[120]....
        /*08a8*/ 	.word	0x00008b60
        /*08ac*/ 	.word	0x00000000
        /*08b0*/ 	.word	0x00000000
        /*08b4*/ 	.short	0x010a
        /*08b6*/ 	.byte	0xff
	.zero		1


	//   ....[121]....
        /*08b8*/ 	.word	0x00008bc0
        /*08bc*/ 	.word	0x00000000
        /*08c0*/ 	.word	0x00000000
        /*08c4*/ 	.short	0x010a
        /*08c6*/ 	.byte	0xff
	.zero		1


	//   ....[122]....
        /*08c8*/ 	.word	0x00008c10
        /*08cc*/ 	.word	0x00000000
        /*08d0*/ 	.word	0x000000f0
        /*08d4*/ 	.short	0x010a
        /*08d6*/ 	.byte	0xff
	.zero		1


	//   ....[123]....
        /*08d8*/ 	.word	0x00008c70
        /*08dc*/ 	.word	0x00000000
        /*08e0*/ 	.word	0x000000a0
        /*08e4*/ 	.short	0x010a
        /*08e6*/ 	.byte	0xff
	.zero		1


	//   ....[124]....
        /*08e8*/ 	.word	0x00008cc0
        /*08ec*/ 	.word	0x00000000
        /*08f0*/ 	.word	0x00000090
        /*08f4*/ 	.short	0x010a
        /*08f6*/ 	.byte	0xff
	.zero		1


	//   ....[125]....
        /*08f8*/ 	.word	0x00008d20
        /*08fc*/ 	.word	0x00000000
        /*0900*/ 	.word	0x000000a0
        /*0904*/ 	.short	0x010a
        /*0906*/ 	.byte	0xff
	.zero		1


	//   ....[126]....
        /*0908*/ 	.word	0x00008d80
        /*090c*/ 	.word	0x00000004
        /*0910*/ 	.word	0x00000008
        /*0914*/ 	.short	0x010a
        /*0916*/ 	.byte	0xff
	.zero		1


	//   ....[127]....
        /*0918*/ 	.word	0x00008e60
        /*091c*/ 	.word	0x00000002
        /*0920*/ 	.word	0x00000008
        /*0924*/ 	.short	0x010a
        /*0926*/ 	.byte	0xff
	.zero		1


	//   ....[128]....
        /*0928*/ 	.word	0x00008eb0
        /*092c*/ 	.word	0x00000000
        /*0930*/ 	.word	0x00000090
        /*0934*/ 	.short	0x010a
        /*0936*/ 	.byte	0xff
	.zero		1


	//   ....[129]....
        /*0938*/ 	.word	0x00008f10
        /*093c*/ 	.word	0x00000000
        /*0940*/ 	.word	0x000000d0
        /*0944*/ 	.short	0x010a
        /*0946*/ 	.byte	0xff
	.zero		1


	//   ....[130]....
        /*0948*/ 	.word	0x00008f70
        /*094c*/ 	.word	0x00000000
        /*0950*/ 	.word	0x00000000
        /*0954*/ 	.short	0x010a
        /*0956*/ 	.byte	0xff
	.zero		1


	//   ....[131]....
        /*0958*/ 	.word	0x00008fd0
        /*095c*/ 	.word	0x00000000
        /*0960*/ 	.word	0x00000000
        /*0964*/ 	.short	0x010a
        /*0966*/ 	.byte	0xff
	.zero		1


	//   ....[132]....
        /*0968*/ 	.word	0x00009030
        /*096c*/ 	.word	0x00000000
        /*0970*/ 	.word	0x00000000
        /*0974*/ 	.short	0x010a
        /*0976*/ 	.byte	0xff
	.zero		1


	//   ....[133]....
        /*0978*/ 	.word	0x00009090
        /*097c*/ 	.word	0x00000000
        /*0980*/ 	.word	0x00000000
        /*0984*/ 	.short	0x010a
        /*0986*/ 	.byte	0xff
	.zero		1


	//   ....[134]....
        /*0988*/ 	.word	0x000090f0
        /*098c*/ 	.word	0x00000000
        /*0990*/ 	.word	0x00000110
        /*0994*/ 	.short	0x010a
        /*0996*/ 	.byte	0xff
	.zero		1


	//   ....[135]....
        /*0998*/ 	.word	0x00009140
        /*099c*/ 	.word	0x00000000
        /*09a0*/ 	.word	0x00000090
        /*09a4*/ 	.short	0x010a
        /*09a6*/ 	.byte	0xff
	.zero		1


	//   ....[136]....
        /*09a8*/ 	.word	0x000091a0
        /*09ac*/ 	.word	0x00000000
        /*09b0*/ 	.word	0x00000088
        /*09b4*/ 	.short	0x010a
        /*09b6*/ 	.byte	0xff
	.zero		1


	//   ....[137]....
        /*09b8*/ 	.word	0x00009200
        /*09bc*/ 	.word	0x00000003
        /*09c0*/ 	.word	0x00000060
        /*09c4*/ 	.short	0x010a
        /*09c6*/ 	.byte	0xff
	.zero		1


	//   ....[138]....
        /*09c8*/ 	.word	0x00009260
        /*09cc*/ 	.word	0x00000003
        /*09d0*/ 	.word	0x00000068
        /*09d4*/ 	.short	0x010a
        /*09d6*/ 	.byte	0xff
	.zero		1


	//   ....[139]....
        /*09d8*/ 	.word	0x000092c0
        /*09dc*/ 	.word	0x00000003
        /*09e0*/ 	.word	0x00000070
        /*09e4*/ 	.short	0x010a
        /*09e6*/ 	.byte	0xff
	.zero		1


	//   ....[140]....
        /*09e8*/ 	.word	0x00009320
        /*09ec*/ 	.word	0x00000003
        /*09f0*/ 	.word	0x00000078
        /*09f4*/ 	.short	0x010a
        /*09f6*/ 	.byte	0xff
	.zero		1


	//   ....[141]....
        /*09f8*/ 	.word	0x00009380
        /*09fc*/ 	.word	0x00000000
        /*0a00*/ 	.word	0x00000060
        /*0a04*/ 	.short	0x010a
        /*0a06*/ 	.byte	0xff
	.zero		1


	//   ....[142]....
        /*0a08*/ 	.word	0x000093e0
        /*0a0c*/ 	.word	0x00000000
        /*0a10*/ 	.word	0x00000068
        /*0a14*/ 	.short	0x010a
        /*0a16*/ 	.byte	0xff
	.zero		1


	//   ....[143]....
        /*0a18*/ 	.word	0x00009440
        /*0a1c*/ 	.word	0x00000000
        /*0a20*/ 	.word	0x00000070
        /*0a24*/ 	.short	0x010a
        /*0a26*/ 	.byte	0xff
	.zero		1


	//   ....[144]....
        /*0a28*/ 	.word	0x00009490
        /*0a2c*/ 	.word	0x00000000
        /*0a30*/ 	.word	0x00000090
        /*0a34*/ 	.short	0x010a
        /*0a36*/ 	.byte	0xff
	.zero		1


	//   ....[145]....
        /*0a38*/ 	.word	0x000094f0
        /*0a3c*/ 	.word	0x00000000
        /*0a40*/ 	.word	0x00000040
        /*0a44*/ 	.short	0x010a
        /*0a46*/ 	.byte	0xff
	.zero		1


	//   ....[146]....
        /*0a48*/ 	.word	0x00009540
        /*0a4c*/ 	.word	0x0000004e
        /*0a50*/ 	.word	0x000000b0
        /*0a54*/ 	.short	0x010a
        /*0a56*/ 	.byte	0xff
	.zero		1


	//   ....[147]....
        /*0a58*/ 	.word	0x00009590
        /*0a5c*/ 	.word	0x00000003
        /*0a60*/ 	.word	0x00000040
        /*0a64*/ 	.short	0x010a
        /*0a66*/ 	.byte	0xff
	.zero		1


	//   ....[148]....
        /*0a68*/ 	.word	0x000095e0
        /*0a6c*/ 	.word	0x00000057
        /*0a70*/ 	.word	0x00000040
        /*0a74*/ 	.short	0x010a
        /*0a76*/ 	.byte	0xff
	.zero		1


	//   ....[149]....
        /*0a78*/ 	.word	0x00009630
        /*0a7c*/ 	.word	0x0000005c
        /*0a80*/ 	.word	0x00000040
        /*0a84*/ 	.short	0x010a
        /*0a86*/ 	.byte	0xff
	.zero		1


	//----- nvinfo : EIATTR_NUM_MBARRIERS
	.align		4
.L_47:
        /*0a88*/ 	.byte	0x03, 0x38
        /*0a8a*/ 	.short	0x0023


	//----- nvinfo : EIATTR_EXIT_INSTR_OFFSETS
	.align		4
        /*0a8c*/ 	.byte	0x04, 0x1c
        /*0a8e*/ 	.short	(.L_49 - .L_48)


	//   ....[0]....
.L_48:
        /*0a90*/ 	.word	0x000029e0


	//   ....[1]....
        /*0a94*/ 	.word	0x00002ee0


	//   ....[2]....
        /*0a98*/ 	.word	0x00002f40


	//   ....[3]....
        /*0a9c*/ 	.word	0x000042a0


	//   ....[4]....
        /*0aa0*/ 	.word	0x00005460


	//   ....[5]....
        /*0aa4*/ 	.word	0x000054a0


	//   ....[6]....
        /*0aa8*/ 	.word	0x00008870


	//   ....[7]....
        /*0aac*/ 	.word	0x000088e0


	//   ....[8]....
        /*0ab0*/ 	.word	0x00008910


	//   ....[9]....
        /*0ab4*/ 	.word	0x00008980


	//----- nvinfo : EIATTR_MAX_THREADS
	.align		4
.L_49:
        /*0ab8*/ 	.byte	0x04, 0x05
        /*0aba*/ 	.short	(.L_51 - .L_50)
.L_50:
        /*0abc*/ 	.word	0x00000100
        /*0ac0*/ 	.word	0x00000001
        /*0ac4*/ 	.word	0x00000001


	//----- nvinfo : EIATTR_CRS_STACK_SIZE
	.align		4
.L_51:
        /*0ac8*/ 	.byte	0x04, 0x1e
        /*0aca*/ 	.short	(.L_53 - .L_52)
.L_52:
        /*0acc*/ 	.word	0x00000000


	//----- nvinfo : EIATTR_CBANK_PARAM_SIZE
	.align		4
.L_53:
        /*0ad0*/ 	.byte	0x03, 0x19
        /*0ad2*/ 	.short	0x0800


	//----- nvinfo : EIATTR_PARAM_CBANK
	.align		4
        /*0ad4*/ 	.byte	0x04, 0x0a
        /*0ad6*/ 	.short	(.L_55 - .L_54)
	.align		4
.L_54:
        /*0ad8*/ 	.word	index@(.nv.constant0._ZN7cutlass13device_kernelINS_4gemm6kernel13GemmUniversalIN4cute5tupleIJiiiiEEENS1_10collective13CollectiveMmaINS1_35MainloopSm100TmaUmmaWarpSpecializedILi4ELi2ELi4ENS5_IJNS4_1CILi2EEENSA_ILi4EEENSA_ILi1EEEEEEEENS5_IJNSA_ILi128EEESG_NSA_ILi64EEEEEENS_6half_tENS5_IJSD_llEEESJ_SK_NS4_8TiledMMAINS4_8MMA_AtomIJNS4_26SM100_MMA_F16BF16_2x1SM_SSISJ_SJ_fLi128ELi128ELNS4_4UMMA5MajorE1ELSP_1ELNSO_7ScaleInE0ELSQ_0EEEEEENS4_6LayoutINS5_IJSD_SD_SD_EEENS5_IJNSA_ILi0EEESV_SV_EEEEENS5_IJNS4_10UnderscoreESY_SY_EEEEENS4_28SM100_TMA_2SM_LOAD_MULTICASTENS4_14ComposedLayoutINS4_7SwizzleILi3ELi4ELi3EEENS4_18smem_ptr_flag_bitsILi16EEENST_INS5_IJSH_NSA_ILi8EEEEEENS5_IJSD_SH_EEEEEEEvNS4_8identityENS4_18SM100_TMA_2SM_LOADES1B_vS1C_EENS_8epilogue10collective18CollectiveEpilogueINS1F_23Sm100TmaWarpSpecializedILi4ELi2ELi16ELb1ELb0EEEJNS5_IJSH_SG_SH_EEENS5_IJNST_ISH_SD_EENST_INS5_IJNSA_ILi16EEESB_EEES19_EEEEESJ_NS5_IJlSD_lEEESJ_S1Q_NS1F_6fusion15FusionCallbacksIS1J_NS1R_17LinearCombinationISJ_fSJ_fLNS_15FloatRoundStyleE2EEES1K_S1P_JEEENS4_5SM1004TMEM4LOAD26SM100_TMEM_LOAD_32dp32b16xENS4_13SM90_TMA_LOADENS12_INS13_ILi1ELi4ELi3EEES16_NST_INS5_IJS17_S1M_EEENS5_IJS1M_SD_EEEEEEENS4_39AutoVectorizingCopyWithAssumedAlignmentILi128EEENS4_14SM90_TMA_STOREES26_S28_S28_EEEvvEEEEvNT_6ParamsE)
        /*0adc*/ 	.short	0x0380
        /*0ade*/ 	.short	0x0800


	//----- nvinfo : EIATTR_SW_WAR
	.align		4
.L_55:
        /*0ae0*/ 	.byte	0x04, 0x36
        /*0ae2*/ 	.short	(.L_57 - .L_56)
.L_56:
        /*0ae4*/ 	.word	0x00000008
.L_57:


//--------------------- .nv.callgraph             --------------------------
	.section	.nv.callgraph,"",@"SHT_CUDA_CALLGRAPH"
	.align	4
	.sectionentsize	8
	.align		4
        /*0000*/ 	.word	0x00000000
	.align		4
        /*0004*/ 	.word	0xffffffff
	.align		4
        /*0008*/ 	.word	index@(_ZN7cutlass13device_kernelINS_4gemm6kernel13GemmUniversalIN4cute5tupleIJiiiiEEENS1_10collective13CollectiveMmaINS1_35MainloopSm100TmaUmmaWarpSpecializedILi4ELi2ELi4ENS5_IJNS4_1CILi2EEENSA_ILi4EEENSA_ILi1EEEEEEEENS5_IJNSA_ILi128EEESG_NSA_ILi64EEEEEENS_6half_tENS5_IJSD_llEEESJ_SK_NS4_8TiledMMAINS4_8MMA_AtomIJNS4_26SM100_MMA_F16BF16_2x1SM_SSISJ_SJ_fLi128ELi128ELNS4_4UMMA5MajorE1ELSP_1ELNSO_7ScaleInE0ELSQ_0EEEEEENS4_6LayoutINS5_IJSD_SD_SD_EEENS5_IJNSA_ILi0EEESV_SV_EEEEENS5_IJNS4_10UnderscoreESY_SY_EEEEENS4_28SM100_TMA_2SM_LOAD_MULTICASTENS4_14ComposedLayoutINS4_7SwizzleILi3ELi4ELi3EEENS4_18smem_ptr_flag_bitsILi16EEENST_INS5_IJSH_NSA_ILi8EEEEEENS5_IJSD_SH_EEEEEEEvNS4_8identityENS4_18SM100_TMA_2SM_LOADES1B_vS1C_EENS_8epilogue10collective18CollectiveEpilogueINS1F_23Sm100TmaWarpSpecializedILi4ELi2ELi16ELb1ELb0EEEJNS5_IJSH_SG_SH_EEENS5_IJNST_ISH_SD_EENST_INS5_IJNSA_ILi16EEESB_EEES19_EEEEESJ_NS5_IJlSD_lEEESJ_S1Q_NS1F_6fusion15FusionCallbacksIS1J_NS1R_17LinearCombinationISJ_fSJ_fLNS_15FloatRoundStyleE2EEES1K_S1P_JEEENS4_5SM1004TMEM4LOAD26SM100_TMEM_LOAD_32dp32b16xENS4_13SM90_TMA_LOADENS12_INS13_ILi1ELi4ELi3EEES16_NST_INS5_IJS17_S1M_EEENS5_IJS1M_SD_EEEEEEENS4_39AutoVectorizingCopyWithAssumedAlignmentILi128EEENS4_14SM90_TMA_STOREES26_S28_S28_EEEvvEEEEvNT_6ParamsE)
	.align		4
        /*000c*/ 	.word	index@(__assertfail)
	.align		4
        /*0010*/ 	.word	0x00000000
	.align		4
        /*0014*/ 	.word	0xfffffffe
	.align		4
        /*0018*/ 	.word	0x00000000
	.align		4
        /*001c*/ 	.word	0xfffffffd
	.align		4
        /*0020*/ 	.word	0x00000000
	.align		4
        /*0024*/ 	.word	0xfffffffc


//--------------------- .nv.constant4             --------------------------
	.section	.nv.constant4,"a",@progbits
	.align	8
	.align		8
.nv.constant4:
        /*0000*/ 	.dword	__assertfail
	.align		8
        /*0008*/ 	.dword	__unnamed_1
	.align		8
        /*0010*/ 	.dword	__unnamed_2
	.align		8
        /*0018*/ 	.dword	_ZN40_INTERNAL_026cd8a2_4_k_cu_727a5574_384134cuda3std3__45__cpo5beginE
	.align		8
        /*0020*/ 	.dword	_ZN40_INTERNAL_026cd8a2_4_k_cu_727a5574_384134cuda3std3__45__cpo3endE
	.align		8
        /*0028*/ 	.dword	_ZN40_INTERNAL_026cd8a2_4_k_cu_727a5574_384134cuda3std3__45__cpo6cbeginE
	.align		8
        /*0030*/ 	.dword	_ZN40_INTERNAL_026cd8a2_4_k_cu_727a5574_384134cuda3std3__45__cpo4cendE
	.align		8
        /*0038*/ 	.dword	_ZN40_INTERNAL_026cd8a2_4_k_cu_727a5574_384134cuda3std3__442_GLOBAL__N__026cd8a2_4_k_cu_727a5574_384136ignoreE
	.align		8
        /*0040*/ 	.dword	_ZN40_INTERNAL_026cd8a2_4_k_cu_727a5574_384134cuda3std3__419piecewise_constructE
	.align		8
        /*0048*/ 	.dword	_ZN40_INTERNAL_026cd8a2_4_k_cu_727a5574_384134cuda3std3__48in_placeE
	.align		8
        /*0050*/ 	.dword	_ZN40_INTERNAL_026cd8a2_4_k_cu_727a5574_384134cuda3std6ranges3__45__cpo4swapE
	.align		8
        /*0058*/ 	.dword	_ZN40_INTERNAL_026cd8a2_4_k_cu_727a5574_384134cuda3std6ranges3__45__cpo9iter_moveE
	.align		8
        /*0060*/ 	.dword	_ZN40_INTERNAL_026cd8a2_4_k_cu_727a5574_384134cute7productE
	.align		8
        /*0068*/ 	.dword	_ZN40_INTERNAL_026cd8a2_4_k_cu_727a5574_384134cute1_E
	.align		8
        /*0070*/ 	.dword	$str$25
	.align		8
        /*0078*/ 	.dword	$str$26
	.align		8
        /*0080*/ 	.dword	$str$27
	.align		8
        /*0088*/ 	.dword	$str$28


//--------------------- .text._ZN7cutlass13device_kernelINS_4gemm6kernel13GemmUniversalIN4cute5tupleIJiiiiEEENS1_10collective13CollectiveMmaINS1_35MainloopSm100TmaUmmaWarpSpecializedILi4ELi2ELi4ENS5_IJNS4_1CILi2EEENSA_ILi4EEENSA_ILi1EEEEEEEENS5_IJNSA_ILi128EEESG_NSA_ILi64EEEEEENS_6half_tENS5_IJSD_llEEESJ_SK_NS4_8TiledMMAINS4_8MMA_AtomIJNS4_26SM100_MMA_F16BF16_2x1SM_SSISJ_SJ_fLi128ELi128ELNS4_4UMMA5MajorE1ELSP_1ELNSO_7ScaleInE0ELSQ_0EEEEEENS4_6LayoutINS5_IJSD_SD_SD_EEENS5_IJNSA_ILi0EEESV_SV_EEEEENS5_IJNS4_10UnderscoreESY_SY_EEEEENS4_28SM100_TMA_2SM_LOAD_MULTICASTENS4_14ComposedLayoutINS4_7SwizzleILi3ELi4ELi3EEENS4_18smem_ptr_flag_bitsILi16EEENST_INS5_IJSH_NSA_ILi8EEEEEENS5_IJSD_SH_EEEEEEEvNS4_8identityENS4_18SM100_TMA_2SM_LOADES1B_vS1C_EENS_8epilogue10collective18CollectiveEpilogueINS1F_23Sm100TmaWarpSpecializedILi4ELi2ELi16ELb1ELb0EEEJNS5_IJSH_SG_SH_EEENS5_IJNST_ISH_SD_EENST_INS5_IJNSA_ILi16EEESB_EEES19_EEEEESJ_NS5_IJlSD_lEEESJ_S1Q_NS1F_6fusion15FusionCallbacksIS1J_NS1R_17LinearCombinationISJ_fSJ_fLNS_15FloatRoundStyleE2EEES1K_S1P_JEEENS4_5SM1004TMEM4LOAD26SM100_TMEM_LOAD_32dp32b16xENS4_13SM90_TMA_LOADENS12_INS13_ILi1ELi4ELi3EEES16_NST_INS5_IJS17_S1M_EEENS5_IJS1M_SD_EEEEEEENS4_39AutoVectorizingCopyWithAssumedAlignmentILi128EEENS4_14SM90_TMA_STOREES26_S28_S28_EEEvvEEEEvNT_6ParamsE --------------------------
	.section	.text._ZN7cutlass13device_kernelINS_4gemm6kernel13GemmUniversalIN4cute5tupleIJiiiiEEENS1_10collective13CollectiveMmaINS1_35MainloopSm100TmaUmmaWarpSpecializedILi4ELi2ELi4ENS5_IJNS4_1CILi2EEENSA_ILi4EEENSA_ILi1EEEEEEEENS5_IJNSA_ILi128EEESG_NSA_ILi64EEEEEENS_6half_tENS5_IJSD_llEEESJ_SK_NS4_8TiledMMAINS4_8MMA_AtomIJNS4_26SM100_MMA_F16BF16_2x1SM_SSISJ_SJ_fLi128ELi128ELNS4_4UMMA5MajorE1ELSP_1ELNSO_7ScaleInE0ELSQ_0EEEEEENS4_6LayoutINS5_IJSD_SD_SD_EEENS5_IJNSA_ILi0EEESV_SV_EEEEENS5_IJNS4_10UnderscoreESY_SY_EEEEENS4_28SM100_TMA_2SM_LOAD_MULTICASTENS4_14ComposedLayoutINS4_7SwizzleILi3ELi4ELi3EEENS4_18smem_ptr_flag_bitsILi16EEENST_INS5_IJSH_NSA_ILi8EEEEEENS5_IJSD_SH_EEEEEEEvNS4_8identityENS4_18SM100_TMA_2SM_LOADES1B_vS1C_EENS_8epilogue10collective18CollectiveEpilogueINS1F_23Sm100TmaWarpSpecializedILi4ELi2ELi16ELb1ELb0EEEJNS5_IJSH_SG_SH_EEENS5_IJNST_ISH_SD_EENST_INS5_IJNSA_ILi16EEESB_EEES19_EEEEESJ_NS5_IJlSD_lEEESJ_S1Q_NS1F_6fusion15FusionCallbacksIS1J_NS1R_17LinearCombinationISJ_fSJ_fLNS_15FloatRoundStyleE2EEES1K_S1P_JEEENS4_5SM1004TMEM4LOAD26SM100_TMEM_LOAD_32dp32b16xENS4_13SM90_TMA_LOADENS12_INS13_ILi1ELi4ELi3EEES16_NST_INS5_IJS17_S1M_EEENS5_IJS1M_SD_EEEEEEENS4_39AutoVectorizingCopyWithAssumedAlignmentILi128EEENS4_14SM90_TMA_STOREES26_S28_S28_EEEvvEEEEvNT_6ParamsE,"ax",@progbits
	.align	128
.text._ZN7cutlass13device_kernelINS_4gemm6kernel13GemmUniversalIN4cute5tupleIJiiiiEEENS1_10collective13CollectiveMmaINS1_35MainloopSm100TmaUmmaWarpSpecializedILi4ELi2ELi4ENS5_IJNS4_1CILi2EEENSA_ILi4EEENSA_ILi1EEEEEEEENS5_IJNSA_ILi128EEESG_NSA_ILi64EEEEEENS_6half_tENS5_IJSD_llEEESJ_SK_NS4_8TiledMMAINS4_8MMA_AtomIJNS4_26SM100_MMA_F16BF16_2x1SM_SSISJ_SJ_fLi128ELi128ELNS4_4UMMA5MajorE1ELSP_1ELNSO_7ScaleInE0ELSQ_0EEEEEENS4_6LayoutINS5_IJSD_SD_SD_EEENS5_IJNSA_ILi0EEESV_SV_EEEEENS5_IJNS4_10UnderscoreESY_SY_EEEEENS4_28SM100_TMA_2SM_LOAD_MULTICASTENS4_14ComposedLayoutINS4_7SwizzleILi3ELi4ELi3EEENS4_18smem_ptr_flag_bitsILi16EEENST_INS5_IJSH_NSA_ILi8EEEEEENS5_IJSD_SH_EEEEEEEvNS4_8identityENS4_18SM100_TMA_2SM_LOADES1B_vS1C_EENS_8epilogue10collective18CollectiveEpilogueINS1F_23Sm100TmaWarpSpecializedILi4ELi2ELi16ELb1ELb0EEEJNS5_IJSH_SG_SH_EEENS5_IJNST_ISH_SD_EENST_INS5_IJNSA_ILi16EEESB_EEES19_EEEEESJ_NS5_IJlSD_lEEESJ_S1Q_NS1F_6fusion15FusionCallbacksIS1J_NS1R_17LinearCombinationISJ_fSJ_fLNS_15FloatRoundStyleE2EEES1K_S1P_JEEENS4_5SM1004TMEM4LOAD26SM100_TMEM_LOAD_32dp32b16xENS4_13SM90_TMA_LOADENS12_INS13_ILi1ELi4ELi3EEES16_NST_INS5_IJS17_S1M_EEENS5_IJS1M_SD_EEEEEEENS4_39AutoVectorizingCopyWithAssumedAlignmentILi128EEENS4_14SM90_TMA_STOREES26_S28_S28_EEEvvEEEEvNT_6ParamsE:
        .type           _ZN7cutlass13device_kernelINS_4gemm6kernel13GemmUniversalIN4cute5tupleIJiiiiEEENS1_10collective13CollectiveMmaINS1_35MainloopSm100TmaUmmaWarpSpecializedILi4ELi2ELi4ENS5_IJNS4_1CILi2EEENSA_ILi4EEENSA_ILi1EEEEEEEENS5_IJNSA_ILi128EEESG_NSA_ILi64EEEEEENS_6half_tENS5_IJSD_llEEESJ_SK_NS4_8TiledMMAINS4_8MMA_AtomIJNS4_26SM100_MMA_F16BF16_2x1SM_SSISJ_SJ_fLi128ELi128ELNS4_4UMMA5MajorE1ELSP_1ELNSO_7ScaleInE0ELSQ_0EEEEEENS4_6LayoutINS5_IJSD_SD_SD_EEENS5_IJNSA_ILi0EEESV_SV_EEEEENS5_IJNS4_10UnderscoreESY_SY_EEEEENS4_28SM100_TMA_2SM_LOAD_MULTICASTENS4_14ComposedLayoutINS4_7SwizzleILi3ELi4ELi3EEENS4_18smem_ptr_flag_bitsILi16EEENST_INS5_IJSH_NSA_ILi8EEEEEENS5_IJSD_SH_EEEEEEEvNS4_8identityENS4_18SM100_TMA_2SM_LOADES1B_vS1C_EENS_8epilogue10collective18CollectiveEpilogueINS1F_23Sm100TmaWarpSpecializedILi4ELi2ELi16ELb1ELb0EEEJNS5_IJSH_SG_SH_EEENS5_IJNST_ISH_SD_EENST_INS5_IJNSA_ILi16EEESB_EEES19_EEEEESJ_NS5_IJlSD_lEEESJ_S1Q_NS1F_6fusion15FusionCallbacksIS1J_NS1R_17LinearCombinationISJ_fSJ_fLNS_15FloatRoundStyleE2EEES1K_S1P_JEEENS4_5SM1004TMEM4LOAD26SM100_TMEM_LOAD_32dp32b16xENS4_13SM90_TMA_LOADENS12_INS13_ILi1ELi4ELi3EEES16_NST_INS5_IJS17_S1M_EEENS5_IJS1M_SD_EEEEEEENS4_39AutoVectorizingCopyWithAssumedAlignmentILi128EEENS4_14SM90_TMA_STOREES26_S28_S28_EEEvvEEEEvNT_6ParamsE,@function
        .size           _ZN7cutlass13device_kernelINS_4gemm6kernel13GemmUniversalIN4cute5tupleIJiiiiEEENS1_10collective13CollectiveMmaINS1_35MainloopSm100TmaUmmaWarpSpecializedILi4ELi2ELi4ENS5_IJNS4_1CILi2EEENSA_ILi4EEENSA_ILi1EEEEEEEENS5_IJNSA_ILi128EEESG_NSA_ILi64EEEEEENS_6half_tENS5_IJSD_llEEESJ_SK_NS4_8TiledMMAINS4_8MMA_AtomIJNS4_26SM100_MMA_F16BF16_2x1SM_SSISJ_SJ_fLi128ELi128ELNS4_4UMMA5MajorE1ELSP_1ELNSO_7ScaleInE0ELSQ_0EEEEEENS4_6LayoutINS5_IJSD_SD_SD_EEENS5_IJNSA_ILi0EEESV_SV_EEEEENS5_IJNS4_10UnderscoreESY_SY_EEEEENS4_28SM100_TMA_2SM_LOAD_MULTICASTENS4_14ComposedLayoutINS4_7SwizzleILi3ELi4ELi3EEENS4_18smem_ptr_flag_bitsILi16EEENST_INS5_IJSH_NSA_ILi8EEEEEENS5_IJSD_SH_EEEEEEEvNS4_8identityENS4_18SM100_TMA_2SM_LOADES1B_vS1C_EENS_8epilogue10collective18CollectiveEpilogueINS1F_23Sm100TmaWarpSpecializedILi4ELi2ELi16ELb1ELb0EEEJNS5_IJSH_SG_SH_EEENS5_IJNST_ISH_SD_EENST_INS5_IJNSA_ILi16EEESB_EEES19_EEEEESJ_NS5_IJlSD_lEEESJ_S1Q_NS1F_6fusion15FusionCallbacksIS1J_NS1R_17LinearCombinationISJ_fSJ_fLNS_15FloatRoundStyleE2EEES1K_S1P_JEEENS4_5SM1004TMEM4LOAD26SM100_TMEM_LOAD_32dp32b16xENS4_13SM90_TMA_LOADENS12_INS13_ILi1ELi4ELi3EEES16_NST_INS5_IJS17_S1M_EEENS5_IJS1M_SD_EEEEEEENS4_39AutoVectorizingCopyWithAssumedAlignmentILi128EEENS4_14SM90_TMA_STOREES26_S28_S28_EEEvvEEEEvNT_6ParamsE,(.L_x_197 - _ZN7cutlass13device_kernelINS_4gemm6kernel13GemmUniversalIN4cute5tupleIJiiiiEEENS1_10collective13CollectiveMmaINS1_35MainloopSm100TmaUmmaWarpSpecializedILi4ELi2ELi4ENS5_IJNS4_1CILi2EEENSA_ILi4EEENSA_ILi1EEEEEEEENS5_IJNSA_ILi128EEESG_NSA_ILi64EEEEEENS_6half_tENS5_IJSD_llEEESJ_SK_NS4_8TiledMMAINS4_8MMA_AtomIJNS4_26SM100_MMA_F16BF16_2x1SM_SSISJ_SJ_fLi128ELi128ELNS4_4UMMA5MajorE1ELSP_1ELNSO_7ScaleInE0ELSQ_0EEEEEENS4_6LayoutINS5_IJSD_SD_SD_EEENS5_IJNSA_ILi0EEESV_SV_EEEEENS5_IJNS4_10UnderscoreESY_SY_EEEEENS4_28SM100_TMA_2SM_LOAD_MULTICASTENS4_14ComposedLayoutINS4_7SwizzleILi3ELi4ELi3EEENS4_18smem_ptr_flag_bitsILi16EEENST_INS5_IJSH_NSA_ILi8EEEEEENS5_IJSD_SH_EEEEEEEvNS4_8identityENS4_18SM100_TMA_2SM_LOADES1B_vS1C_EENS_8epilogue10collective18CollectiveEpilogueINS1F_23Sm100TmaWarpSpecializedILi4ELi2ELi16ELb1ELb0EEEJNS5_IJSH_SG_SH_EEENS5_IJNST_ISH_SD_EENST_INS5_IJNSA_ILi16EEESB_EEES19_EEEEESJ_NS5_IJlSD_lEEESJ_S1Q_NS1F_6fusion15FusionCallbacksIS1J_NS1R_17LinearCombinationISJ_fSJ_fLNS_15FloatRoundStyleE2EEES1K_S1P_JEEENS4_5SM1004TMEM4LOAD26SM100_TMEM_LOAD_32dp32b16xENS4_13SM90_TMA_LOADENS12_INS13_ILi1ELi4ELi3EEES16_NST_INS5_IJS17_S1M_EEENS5_IJS1M_SD_EEEEEEENS4_39AutoVectorizingCopyWithAssumedAlignmentILi128EEENS4_14SM90_TMA_STOREES26_S28_S28_EEEvvEEEEvNT_6ParamsE)
        .other          _ZN7cutlass13device_kernelINS_4gemm6kernel13GemmUniversalIN4cute5tupleIJiiiiEEENS1_10collective13CollectiveMmaINS1_35MainloopSm100TmaUmmaWarpSpecializedILi4ELi2ELi4ENS5_IJNS4_1CILi2EEENSA_ILi4EEENSA_ILi1EEEEEEEENS5_IJNSA_ILi128EEESG_NSA_ILi64EEEEEENS_6half_tENS5_IJSD_llEEESJ_SK_NS4_8TiledMMAINS4_8MMA_AtomIJNS4_26SM100_MMA_F16BF16_2x1SM_SSISJ_SJ_fLi128ELi128ELNS4_4UMMA5MajorE1ELSP_1ELNSO_7ScaleInE0ELSQ_0EEEEEENS4_6LayoutINS5_IJSD_SD_SD_EEENS5_IJNSA_ILi0EEESV_SV_EEEEENS5_IJNS4_10UnderscoreESY_SY_EEEEENS4_28SM100_TMA_2SM_LOAD_MULTICASTENS4_14ComposedLayoutINS4_7SwizzleILi3ELi4ELi3EEENS4_18smem_ptr_flag_bitsILi16EEENST_INS5_IJSH_NSA_ILi8EEEEEENS5_IJSD_SH_EEEEEEEvNS4_8identityENS4_18SM100_TMA_2SM_LOADES1B_vS1C_EENS_8epilogue10collective18CollectiveEpilogueINS1F_23Sm100TmaWarpSpecializedILi4ELi2ELi16ELb1ELb0EEEJNS5_IJSH_SG_SH_EEENS5_IJNST_ISH_SD_EENST_INS5_IJNSA_ILi16EEESB_EEES19_EEEEESJ_NS5_IJlSD_lEEESJ_S1Q_NS1F_6fusion15FusionCallbacksIS1J_NS1R_17LinearCombinationISJ_fSJ_fLNS_15FloatRoundStyleE2EEES1K_S1P_JEEENS4_5SM1004TMEM4LOAD26SM100_TMEM_LOAD_32dp32b16xENS4_13SM90_TMA_LOADENS12_INS13_ILi1ELi4ELi3EEES16_NST_INS5_IJS17_S1M_EEENS5_IJS1M_SD_EEEEEEENS4_39AutoVectorizingCopyWithAssumedAlignmentILi128EEENS4_14SM90_TMA_STOREES26_S28_S28_EEEvvEEEEvNT_6ParamsE,@"STO_CUDA_ENTRY STV_DEFAULT"
_ZN7cutlass13device_kernelINS_4gemm6kernel13GemmUniversalIN4cute5tupleIJiiiiEEENS1_10collective13CollectiveMmaINS1_35MainloopSm100TmaUmmaWarpSpecializedILi4ELi2ELi4ENS5_IJNS4_1CILi2EEENSA_ILi4EEENSA_ILi1EEEEEEEENS5_IJNSA_ILi128EEESG_NSA_ILi64EEEEEENS_6half_tENS5_IJSD_llEEESJ_SK_NS4_8TiledMMAINS4_8MMA_AtomIJNS4_26SM100_MMA_F16BF16_2x1SM_SSISJ_SJ_fLi128ELi128ELNS4_4UMMA5MajorE1ELSP_1ELNSO_7ScaleInE0ELSQ_0EEEEEENS4_6LayoutINS5_IJSD_SD_SD_EEENS5_IJNSA_ILi0EEESV_SV_EEEEENS5_IJNS4_10UnderscoreESY_SY_EEEEENS4_28SM100_TMA_2SM_LOAD_MULTICASTENS4_14ComposedLayoutINS4_7SwizzleILi3ELi4ELi3EEENS4_18smem_ptr_flag_bitsILi16EEENST_INS5_IJSH_NSA_ILi8EEEEEENS5_IJSD_SH_EEEEEEEvNS4_8identityENS4_18SM100_TMA_2SM_LOADES1B_vS1C_EENS_8epilogue10collective18CollectiveEpilogueINS1F_23Sm100TmaWarpSpecializedILi4ELi2ELi16ELb1ELb0EEEJNS5_IJSH_SG_SH_EEENS5_IJNST_ISH_SD_EENST_INS5_IJNSA_ILi16EEESB_EEES19_EEEEESJ_NS5_IJlSD_lEEESJ_S1Q_NS1F_6fusion15FusionCallbacksIS1J_NS1R_17LinearCombinationISJ_fSJ_fLNS_15FloatRoundStyleE2EEES1K_S1P_JEEENS4_5SM1004TMEM4LOAD26SM100_TMEM_LOAD_32dp32b16xENS4_13SM90_TMA_LOADENS12_INS13_ILi1ELi4ELi3EEES16_NST_INS5_IJS17_S1M_EEENS5_IJS1M_SD_EEEEEEENS4_39AutoVectorizingCopyWithAssumedAlignmentILi128EEENS4_14SM90_TMA_STOREES26_S28_S28_EEEvvEEEEvNT_6ParamsE:
[----:B------:R-:W1:Y:S01]  /*0000*/  LDC R1, c[0x0][0x37c] ;  /* 0x0000df00ff017b82 */ /* 0x000e620000000800 */
[----:B------:R-:W2:Y:S01]  /*0010*/  S2R R76, SR_TID.X ;  /* 0x00000000004c7919 */ /* 0x000ea20000002100 */
[----:B------:R-:W3:Y:S06]  /*0020*/  LDCU.64 UR6, c[0x0][0x890] ;  /* 0x00011200ff0677ac */ /* 0x000eec0008000a00 */
[----:B------:R-:W4:Y:S01]  /*0030*/  S2UR UR37, SR_CgaCtaId ;  /* 0x00000000002579c3 */ /* 0x000f220000008800 */
[----:B------:R-:W-:Y:S01]  /*0040*/  PRMT R63, RZ, 0x7610, R63 ;  /* 0x00007610ff3f7816 */ /* 0x000fe2000000003f */
[----:B------:R-:W1:Y:S01]  /*0050*/  LDCU.64 UR46, c[0x0][0x358] ;  /* 0x00006b00ff2e77ac */ /* 0x000e620008000a00 */
[----:B------:R-:W-:-:S02]  /*0060*/  ELECT P0, URZ, PT ;  /* 0x0000000000ff782f */ /* 0x000fc40003800000 */
[----:B---3--:R-:W-:-:S04]  /*0070*/  ISETP.NE.U32.AND P1, PT, RZ, UR6, PT ;  /* 0x00000006ff007c0c */ /* 0x008fc8000bf25070 */
[----:B------:R-:W-:Y:S01]  /*0080*/  ISETP.NE.AND.EX P2, PT, RZ, UR7, PT, P1 ;  /* 0x00000007ff007c0c */ /* 0x000fe2000bf45310 */
[----:B----4-:R-:W-:Y:S02]  /*0090*/  ULOP3.LUT UR9, UR37, 0x1, URZ, 0xc0, !UPT ;  /* 0x0000000125097892 */ /* 0x010fe4000f8ec0ff */
[----:B------:R-:W-:Y:S01]  /*00a0*/  ULOP3.LUT UR8, UR37, 0x1, URZ, 0x3c, !UPT ;  /* 0x0000000125087892 */ /* 0x000fe2000f8e3cff */
[----:B--2---:R-:W-:-:S05]  /*00b0*/  SHF.R.U32.HI R70, RZ, 0x5, R76 ;  /* 0x00000005ff467819 */ /* 0x004fca000001164c */
[----:B------:R-:W2:Y:S02]  /*00c0*/  SHFL.IDX PT, R0, R70, RZ, 0x1f ;  /* 0x00001fff46007589 */ /* 0x000ea400000e0000 */
[----:B--2---:R-:W-:Y:S02]  /*00d0*/  R2UR UR10, R0 ;  /* 0x00000000000a72ca */ /* 0x004fe400000e0000 */
[----:B-1----:R-:W-:Y:S05]  /*00e0*/  @P2 BRA `(.L_x_0) ;  /* 0x00000000002c2947 */ /* 0x002fea0003800000 */
[----:B------:R-:W1:Y:S02]  /*00f0*/  LDCU.64 UR4, c[0x0][0x888] ;  /* 0x00011100ff0477ac */ /* 0x000e640008000a00 */
[----:B-1----:R-:W-:-:S04]  /*0100*/  UISETP.NE.U32.AND UP0, UPT, UR4, URZ, UPT ;  /* 0x000000ff0400728c */ /* 0x002fc8000bf05070 */
[----:B------:R-:W-:-:S09]  /*0110*/  UISETP.NE.AND.EX UP0, UPT, UR5, URZ, UPT, UP0 ;  /* 0x000000ff0500728c */ /* 0x000fd2000bf05300 */
[----:B------:R-:W-:Y:S05]  /*0120*/  BRA.U !UP0, `(.L_x_1) ;  /* 0x0000000108107547 */ /* 0x000fea000b800000 */
[----:B------:R-:W1:Y:S02]  /*0130*/  LDC.64 R2, c[0x0][0x888] ;  /* 0x00022200ff027b82 */ /* 0x000e640000000a00 */
[----:B-1----:R1:W5:Y:S01]  /*0140*/  LDG.E R35, desc[UR46][R2.64] ;  /* 0x0000002e02237981 */ /* 0x002362000c1e1900 */
[----:B------:R-:W-:Y:S01]  /*0150*/  HFMA2 R63, -RZ, RZ, 0, 5.9604644775390625e-08 ;  /* 0x00000001ff3f7431 */ /* 0x000fe200000001ff */
[----:B------:R-:W-:Y:S05]  /*0160*/  BRA `(.L_x_0) ;  /* 0x00000000000c7947 */ /* 0x000fea0003800000 */
.L_x_1:
[----:B------:R-:W1:Y:S01]  /*0170*/  LDCU UR4, c[0x0][0x880] ;  /* 0x00011000ff0477ac */ /* 0x000e620008000800 */
[----:B------:R-:W-:Y:S01]  /*0180*/  HFMA2 R63, -RZ, RZ, 0, 5.9604644775390625e-08 ;  /* 0x00000001ff3f7431 */ /* 0x000fe200000001ff */
[----:B-1----:R-:W-:-:S07]  /*0190*/  MOV R35, UR4 ;  /* 0x0000000400237c02 */ /* 0x002fce0008000f00 */
.L_x_0:
[----:B------:R-:W2:Y:S02]  /*01a0*/  LDCU.64 UR4, c[0x0][0x8b0] ;  /* 0x00011600ff0477ac */ /* 0x000ea40008000a00 */
[----:B--2---:R-:W-:-:S04]  /*01b0*/  UISETP.NE.U32.AND UP0, UPT, UR4, URZ, UPT ;  /* 0x000000ff0400728c */ /* 0x004fc8000bf05070 */
[----:B------:R-:W-:-:S09]  /*01c0*/  UISETP.NE.AND.EX UP0, UPT, UR5, URZ, UPT, UP0 ;  /* 0x000000ff0500728c */ /* 0x000fd2000bf05300 */
[----:B------:R-:W-:Y:S05]  /*01d0*/  BRA.U UP0, `(.L_x_2) ;  /* 0x0000000100247547 */ /* 0x000fea000b800000 */
[----:B------:R-:W2:Y:S02]  /*01e0*/  LDCU.64 UR4, c[0x0][0x8a8] ;  /* 0x00011500ff0477ac */ /* 0x000ea40008000a00 */
[----:B--2---:R-:W-:-:S04]  /*01f0*/  UISETP.NE.U32.AND UP0, UPT, UR4, URZ, UPT ;  /* 0x000000ff0400728c */ /* 0x004fc8000bf05070 */
[----:B------:R-:W-:-:S09]  /*0200*/  UISETP.NE.AND.EX UP0, UPT, UR5, URZ, UPT, UP0 ;  /* 0x000000ff0500728c */ /* 0x000fd2000bf05300 */
[----:B------:R-:W-:Y:S05]  /*0210*/  BRA.U !UP0, `(.L_x_3) ;  /* 0x00000001080c7547 */ /* 0x000fea000b800000 */
[----:B------:R-:W2:Y:S02]  /*0220*/  LDC.64 R32, c[0x0][0x8a8] ;  /* 0x00022a00ff207b82 */ /* 0x000ea40000000a00 */
[----:B--2---:R2:W5:Y:S01]  /*0230*/  LDG.E R32, desc[UR46][R32.64] ;  /* 0x0000002e20207981 */ /* 0x004562000c1e1900 */
[----:B------:R-:W-:Y:S05]  /*0240*/  BRA `(.L_x_2) ;  /* 0x0000000000087947 */ /* 0x000fea0003800000 */
.L_x_3:
[----:B------:R-:W2:Y:S02]  /*0250*/  LDCU UR4, c[0x0][0x8a0] ;  /* 0x00011400ff0477ac */ /* 0x000ea40008000800 */
[----:B--2---:R-:W-:Y:S02]  /*0260*/  MOV R32, UR4 ;  /* 0x0000000400207c02 */ /* 0x004fe40008000f00 */
.L_x_2:
[----:B------:R-:W-:Y:S01]  /*0270*/  IMAD.U32 R0, RZ, RZ, UR10 ;  /* 0x0000000aff007e24 */ /* 0x000fe2000f8e00ff */
[----:B------:R-:W-:Y:S04]  /*0280*/  BSSY.RECONVERGENT B0, `(.L_x_4) ;  /* 0x000000c000007945 */ /* 0x000fe80003800200 */
[C---:B------:R-:W-:Y:S02]  /*0290*/  ISETP.NE.OR P3, PT, R0.reuse, 0x1, !P0 ;  /* 0x000000010000780c */ /* 0x040fe40004765670 */
[----:B------:R-:W-:-:S11]  /*02a0*/  ISETP.NE.OR P2, PT, R0, 0x3, !P0 ;  /* 0x000000030000780c */ /* 0x000fd60004745670 */
[----:B------:R-:W-:Y:S05]  /*02b0*/  @P3 BRA `(.L_x_5) ;  /* 0x0000000000203947 */ /* 0x000fea0003800000 */
[----:B------:R-:W3:Y:S02]  /*02c0*/  LDCU.64 UR4, c[0x0][0x348] ;  /* 0x00006900ff0477ac */ /* 0x000ee40008000a00 */
[----:B---3--:R-:W-:Y:S02]  /*02d0*/  UIADD3 UR12, UP1, UPT, UR4, 0x80, URZ ;  /* 0x00000080040c7890 */ /* 0x008fe4000ff3e0ff */
[----:B------:R-:W-:Y:S02]  /*02e0*/  UIADD3 UR4, UP0, UPT, UR4, 0x180, URZ ;  /* 0x0000018004047890 */ /* 0x000fe4000ff1e0ff */
[----:B------:R-:W-:Y:S02]  /*02f0*/  UIADD3.X UR13, UPT, UPT, URZ, UR5, URZ, UP1, !UPT ;  /* 0x00000005ff0d7290 */ /* 0x000fe40008ffe4ff */
[----:B------:R-:W-:-:S07]  /*0300*/  UIADD3.X UR5, UPT, UPT, URZ, UR5, URZ, UP0, !UPT ;  /* 0x00000005ff057290 */ /* 0x000fce00087fe4ff */
[----:B------:R3:W-:Y:S02]  /*0310*/  UTMACCTL.PF [UR12] ;  /* 0x000000000c0079b9 */ /* 0x0007e40008040000 */
[----:B------:R3:W-:Y:S02]  /*0320*/  UTMACCTL.PF [UR4] ;  /* 0x00000000040079b9 */ /* 0x0007e40008040000 */
[----:B---3--:R-:W-:Y:S01]  /*0330*/  NOP ;  /* 0x0000000000007918 */ /* 0x008fe20000000000 */
.L_x_5:
[----:B------:R-:W-:Y:S05]  /*0340*/  BSYNC.RECONVERGENT B0 ;  /* 0x0000000000007941 */ /* 0x000fea0003800200 */
.L_x_4:
[----:B------:R-:W-:Y:S04]  /*0350*/  BSSY.RECONVERGENT B0, `(.L_x_6) ;  /* 0x000000a000007945 */ /* 0x000fe80003800200 */
        /* <DEDUP_REMOVED lines=9> */
.L_x_7:
[----:B------:R-:W-:Y:S05]  /*03f0*/  BSYNC.RECONVERGENT B0 ;  /* 0x0000000000007941 */ /* 0x000fea0003800200 */
.L_x_6:
[----:B------:R-:W3:Y:S01]  /*0400*/  LDCU.64 UR4, c[0x0][0x888] ;  /* 0x00011100ff0477ac */ /* 0x000ee20008000a00 */
[----:B------:R-:W-:Y:S01]  /*0410*/  ISETP.NE.AND.EX P1, PT, RZ, UR7, PT, P1 ;  /* 0x00000007ff007c0c */ /* 0x000fe2000bf25310 */
[----:B------:R-:W-:Y:S01]  /*0420*/  UPLOP3.LUT UP4, UPT, UPT, UPT, UPT, 0x80, 0x8 ;  /* 0x000000000008789c */ /* 0x000fe20003f8f070 */
[----:B---3--:R-:W-:-:S04]  /*0430*/  ISETP.NE.U32.AND P2, PT, RZ, UR4, PT ;  /* 0x00000004ff007c0c */ /* 0x008fc8000bf45070 */
[----:B------:R-:W-:-:S13]  /*0440*/  ISETP.NE.AND.EX P2, PT, RZ, UR5, PT, P2 ;  /* 0x00000005ff007c0c */ /* 0x000fda000bf45320 */
[----:B------:R-:W-:Y:S05]  /*0450*/  @P2 BRA P1, `(.L_x_8) ;  /* 0x0000000000282947 */ /* 0x000fea0000800000 */
[----:B------:R-:W-:Y:S01]  /*0460*/  UISETP.NE.U32.AND UP1, UPT, UR6, URZ, UPT ;  /* 0x000000ff0600728c */ /* 0x000fe2000bf25070 */
[----:B-----5:R-:W-:Y:S01]  /*0470*/  FSETP.NEU.AND P1, PT, R35, RZ, PT ;  /* 0x000000ff2300720b */ /* 0x020fe20003f2d000 */
[----:B------:R-:W-:Y:S02]  /*0480*/  UISETP.NE.U32.AND UP0, UPT, UR4, URZ, UPT ;  /* 0x000000ff0400728c */ /* 0x000fe4000bf05070 */
[----:B------:R-:W-:Y:S02]  /*0490*/  UISETP.NE.AND.EX UP1, UPT, UR7, URZ, UPT, UP1 ;  /* 0x000000ff0700728c */ /* 0x000fe4000bf25310 */
[----:B------:R-:W-:-:S04]  /*04a0*/  UISETP.NE.AND.EX UP0, UPT, UR5, URZ, UPT, UP0 ;  /* 0x000000ff0500728c */ /* 0x000fc8000bf05300 */
[----:B------:R-:W-:-:S04]  /*04b0*/  USEL UR4, URZ, 0xffffffff, UP0 ;  /* 0xffffffffff047887 */ /* 0x000fc80008000000 */
[----:B------:R-:W-:Y:S01]  /*04c0*/  VOTEU.ANY UP0, P1 ;  /* 0x0000000000ff7886 */ /* 0x000fe20000800100 */
[----:B------:R-:W-:-:S04]  /*04d0*/  @!UP1 USEL UR4, URZ, 0xffffffff, UP0 ;  /* 0xffffffffff049887 */ /* 0x000fc80008000000 */
[----:B------:R-:W-:-:S04]  /*04e0*/  ULOP3.LUT UR4, UR4, 0x1, URZ, 0xc0, !UPT ;  /* 0x0000000104047892 */ /* 0x000fc8000f8ec0ff */
[----:B------:R-:W-:-:S11]  /*04f0*/  UISETP.NE.U32.AND UP4, UPT, UR4, 0x1, UPT ;  /* 0x000000010400788c */ /* 0x000fd6000bf85070 */
.L_x_8:
[----:B------:R-:W3:Y:S01]  /*0500*/  SHFL.IDX PT, R0, R70, RZ, 0x1f ;  /* 0x00001fff46007589 */ /* 0x000ee200000e0000 */
[----:B------:R-:W-:-:S04]  /*0510*/  UISETP.NE.AND UP0, UPT, UR10, 0x2, UPT ;  /* 0x000000020a00788c */ /* 0x000fc8000bf05270 */
[----:B------:R-:W-:Y:S02]  /*0520*/  UISETP.EQ.AND UP1, UPT, UR9, URZ, !UP0 ;  /* 0x000000ff0900728c */ /* 0x000fe4000c722270 */
[----:B------:R-:W-:-:S04]  /*0530*/  USEL UR6, URZ, 0x1, UP0 ;  /* 0x00000001ff067887 */ /* 0x000fc80008000000 */
[----:B------:R-:W-:Y:S02]  /*0540*/  PLOP3.LUT P5, PT, P0, PT, UP1, 0x80, 0x8 ;  /* 0x000000000008781c */ /* 0x000fe400007af018 */
[----:B---3--:R-:W-:-:S13]  /*0550*/  ISETP.NE.AND P1, PT, R0, RZ, PT ;  /* 0x000000ff0000720c */ /* 0x008fda0003f25270 */
[----:B------:R-:W-:Y:S05]  /*0560*/  @P1 BRA `(.L_x_9) ;  /* 0x0000000000541947 */ /* 0x000fea0003800000 */
[----:B------:R-:W-:Y:S01]  /*0570*/  UMOV UR7, 0x400 ;  /* 0x0000040000077882 */ /* 0x000fe20000000000 */
[----:B------:R-:W-:Y:S01]  /*0580*/  UMOV UR5, 0x1 ;  /* 0x0000000100057882 */ /* 0x000fe20000000000 */
[----:B------:R-:W-:Y:S01]  /*0590*/  UMOV UR4, 0x4 ;  /* 0x0000000400047882 */ /* 0x000fe20000000000 */
[----:B------:R-:W-:Y:S02]  /*05a0*/  ULEA UR7, UR37, UR7, 0x18 ;  /* 0x0000000725077291 */ /* 0x000fe4000f8ec0ff */
[----:B------:R-:W-:-:S04]  /*05b0*/  UIADD3 UR12, UPT, UPT, -UR5, 0x100000, URZ ;  /* 0x00100000050c7890 */ /* 0x000fc8000fffe1ff */
[----:B------:R-:W-:Y:S02]  /*05c0*/  USHF.L.U32 UR13, UR12, 0xb, URZ ;  /* 0x0000000b0c0d7899 */ /* 0x000fe400080006ff */
[----:B------:R-:W-:Y:S02]  /*05d0*/  USHF.L.U32 UR12, UR12, 0x1, URZ ;  /* 0x000000010c0c7899 */ /* 0x000fe400080006ff */
[----:B------:R-:W-:-:S04]  /*05e0*/  UIADD3 UR4, UPT, UPT, -UR4, 0x100000, URZ ;  /* 0x0010000004047890 */ /* 0x000fc8000fffe1ff */
[----:B------:R-:W-:Y:S02]  /*05f0*/  USHF.L.U32 UR5, UR4, 0xb, URZ ;  /* 0x0000000b04057899 */ /* 0x000fe400080006ff */
[----:B------:R-:W-:Y:S01]  /*0600*/  USHF.L.U32 UR4, UR4, 0x1, URZ ;  /* 0x0000000104047899 */ /* 0x000fe200080006ff */
[----:B------:R-:W-:Y:S01]  /*0610*/  ELECT P1, URZ, PT ;  /* 0x0000000000ff782f */ /* 0x000fe20003820000 */
[----:B------:R-:W3:Y:S02]  /*0620*/  FENCE.VIEW.ASYNC.S ;  /* 0x00000000000073c6 */ /* 0x000ee40000000000 */
[----:B---3--:R3:W4:Y:S08]  /*0630*/  SYNCS.EXCH.64 URZ, [UR7], UR12 ;  /* 0x0000000c07ff75b2 */ /* 0x0087300008000100 */
[----:B------:R3:W1:Y:S01]  /*0640*/  SYNCS.EXCH.64 URZ, [UR7+0x20], UR4 ;  /* 0x0000200407ff75b2 */ /* 0x0006620008000100 */
[----:B------:R3:W1:Y:S01]  /*0650*/  SYNCS.EXCH.64 URZ, [UR7+0x8], UR12 ;  /* 0x0000080c07ff75b2 */ /* 0x0006620008000100 */
[----:B------:R3:W1:Y:S01]  /*0660*/  SYNCS.EXCH.64 URZ, [UR7+0x28], UR4 ;  /* 0x0000280407ff75b2 */ /* 0x0006620008000100 */
[----:B------:R3:W1:Y:S01]  /*0670*/  SYNCS.EXCH.64 URZ, [UR7+0x10], UR12 ;  /* 0x0000100c07ff75b2 */ /* 0x0006620008000100 */
[----:B------:R3:W1:Y:S01]  /*0680*/  SYNCS.EXCH.64 URZ, [UR7+0x30], UR4 ;  /* 0x0000300407ff75b2 */ /* 0x0006620008000100 */
[----:B------:R3:W1:Y:S01]  /*0690*/  SYNCS.EXCH.64 URZ, [UR7+0x18], UR12 ;  /* 0x0000180c07ff75b2 */ /* 0x0006620008000100 */
[----:B------:R3:W1:Y:S01]  /*06a0*/  SYNCS.EXCH.64 URZ, [UR7+0x38], UR4 ;  /* 0x0000380407ff75b2 */ /* 0x0006620008000100 */
[----:B------:R-:W-:Y:S01]  /*06b0*/  NOP ;  /* 0x0000000000007918 */ /* 0x000fe20000000000 */
.L_x_9:
[----:B------:R-:W2:Y:S01]  /*06c0*/  SHFL.IDX PT, R0, R70, RZ, 0x1f ;  /* 0x00001fff46007589 */ /* 0x000ea200000e0000 */
[----:B------:R-:W-:Y:S01]  /*06d0*/  NOP ;  /* 0x0000000000007918 */ /* 0x000fe20000000000 */
[----:B--2---:R-:W-:-:S13]  /*06e0*/  ISETP.NE.AND P1, PT, R0, 0x1, PT ;  /* 0x000000010000780c */ /* 0x004fda0003f25270 */
[----:B------:R-:W-:Y:S05]  /*06f0*/  @P1 BRA `(.L_x_10) ;  /* 0x0000000000541947 */ /* 0x000fea0003800000 */
[----:B---3--:R-:W-:Y:S01]  /*0700*/  UMOV UR7, 0x400 ;  /* 0x0000040000077882 */ /* 0x008fe20000000000 */
        /* <DEDUP_REMOVED lines=10> */
[----:B------:R-:W2:Y:S02]  /*07b0*/  FENCE.VIEW.ASYNC.S ;  /* 0x00000000000073c6 */ /* 0x000ea40000000000 */
[----:B--2---:R2:W3:Y:S08]  /*07c0*/  SYNCS.EXCH.64 URZ, [UR7+0x40], UR12 ;  /* 0x0000400c07ff75b2 */ /* 0x0044f00008000100 */
        /* <DEDUP_REMOVED lines=8> */
.L_x_10:
[----:B------:R-:W4:Y:S01]  /*0850*/  SHFL.IDX PT, R0, R70, RZ, 0x1f ;  /* 0x00001fff46007589 */ /* 0x000f2200000e0000 */
[----:B------:R-:W-:Y:S01]  /*0860*/  NOP ;  /* 0x0000000000007918 */ /* 0x000fe20000000000 */
[----:B----4-:R-:W-:-:S13]  /*0870*/  ISETP.NE.AND P1, PT, R0, 0x3, PT ;  /* 0x000000030000780c */ /* 0x010fda0003f25270 */
[----:B------:R-:W-:Y:S05]  /*0880*/  @P1 BRA `(.L_x_11) ;  /* 0x00000000002c1947 */ /* 0x000fea0003800000 */
[----:B--23--:R-:W-:Y:S01]  /*0890*/  UMOV UR5, 0x400 ;  /* 0x0000040000057882 */ /* 0x00cfe20000000000 */
[----:B------:R-:W-:Y:S01]  /*08a0*/  UMOV UR4, 0x20 ;  /* 0x0000002000047882 */ /* 0x000fe20000000000 */
[----:B------:R-:W-:Y:S02]  /*08b0*/  ULEA UR5, UR37, UR5, 0x18 ;  /* 0x0000000525057291 */ /* 0x000fe4000f8ec0ff */
[----:B------:R-:W-:-:S04]  /*08c0*/  UIADD3 UR12, UPT, UPT, -UR4, 0x100000, URZ ;  /* 0x00100000040c7890 */ /* 0x000fc8000fffe1ff */
[----:B------:R-:W-:Y:S02]  /*08d0*/  USHF.L.U32 UR13, UR12, 0xb, URZ ;  /* 0x0000000b0c0d7899 */ /* 0x000fe400080006ff */
[----:B------:R-:W-:Y:S01]  /*08e0*/  USHF.L.U32 UR12, UR12, 0x1, URZ ;  /* 0x000000010c0c7899 */ /* 0x000fe200080006ff */
[----:B------:R-:W-:Y:S01]  /*08f0*/  ELECT P1, URZ, PT ;  /* 0x0000000000ff782f */ /* 0x000fe20003820000 */
[----:B------:R-:W2:Y:S10]  /*0900*/  FENCE.VIEW.ASYNC.S ;  /* 0x00000000000073c6 */ /* 0x000eb40000000000 */
[----:B--2---:R4:W2:Y:S01]  /*0910*/  SYNCS.EXCH.64 URZ, [UR5+0x80], UR12 ;  /* 0x0000800c05ff75b2 */ /* 0x0048a20008000100 */
[----:B------:R4:W3:Y:S02]  /*0920*/  SYNCS.EXCH.64 URZ, [UR5+0x88], UR12 ;  /* 0x0000880c05ff75b2 */ /* 0x0008e40008000100 */
[----:B----4-:R-:W-:Y:S01]  /*0930*/  NOP ;  /* 0x0000000000007918 */ /* 0x010fe20000000000 */
.L_x_11:
[----:B------:R-:W4:Y:S01]  /*0940*/  SHFL.IDX PT, R0, R70, RZ, 0x1f ;  /* 0x00001fff46007589 */ /* 0x000f2200000e0000 */
[----:B------:R-:W-:Y:S01]  /*0950*/  NOP ;  /* 0x0000000000007918 */ /* 0x000fe20000000000 */
[----:B----4-:R-:W-:-:S13]  /*0960*/  ISETP.NE.AND P1, PT, R0, 0x4, PT ;  /* 0x000000040000780c */ /* 0x010fda0003f25270 */
[----:B------:R-:W-:Y:S05]  /*0970*/  @P1 BRA `(.L_x_12) ;  /* 0x0000000000481947 */ /* 0x000fea0003800000 */
[----:B--23--:R-:W-:Y:S01]  /*0980*/  UMOV UR7, 0x720 ;  /* 0x0000072000077882 */ /* 0x00cfe20000000000 */
[----:B------:R-:W-:Y:S01]  /*0990*/  UMOV UR5, 0x400 ;  /* 0x0000040000057882 */ /* 0x000fe20000000000 */
[----:B------:R-:W-:Y:S01]  /*09a0*/  USEL UR7, UR7, 0x620, UP4 ;  /* 0x0000062007077887 */ /* 0x000fe2000a000000 */
        /* <DEDUP_REMOVED lines=10> */
[----:B--2---:R4:W2:Y:S08]  /*0a50*/  SYNCS.EXCH.64 URZ, [UR5+0x90], UR12 ;  /* 0x0000900c05ff75b2 */ /* 0x0048b00008000100 */
[----:B------:R4:W3:Y:S01]  /*0a60*/  SYNCS.EXCH.64 URZ, [UR5+0xa0], UR14 ;  /* 0x0000a00e05ff75b2 */ /* 0x0008e20008000100 */
[----:B------:R4:W1:Y:S01]  /*0a70*/  SYNCS.EXCH.64 URZ, [UR5+0x98], UR12 ;  /* 0x0000980c05ff75b2 */ /* 0x0008620008000100 */
[----:B------:R4:W1:Y:S02]  /*0a80*/  SYNCS.EXCH.64 URZ, [UR5+0xa8], UR14 ;  /* 0x0000a80e05ff75b2 */ /* 0x0008640008000100 */
[----:B----4-:R-:W-:Y:S01]  /*0a90*/  NOP ;  /* 0x0000000000007918 */ /* 0x010fe20000000000 */
.L_x_12:
[----:B------:R-:W4:Y:S01]  /*0aa0*/  SHFL.IDX PT, R0, R70, RZ, 0x1f ;  /* 0x00001fff46007589 */ /* 0x000f2200000e0000 */
[----:B------:R-:W-:Y:S01]  /*0ab0*/  NOP ;  /* 0x0000000000007918 */ /* 0x000fe20000000000 */
[----:B----4-:R-:W-:-:S13]  /*0ac0*/  ISETP.NE.AND P1, PT, R0, 0x5, PT ;  /* 0x000000050000780c */ /* 0x010fda0003f25270 */
[----:B------:R-:W-:Y:S05]  /*0ad0*/  @P1 BRA `(.L_x_13) ;  /* 0x0000000000541947 */ /* 0x000fea0003800000 */
[----:B--23--:R-:W-:Y:S01]  /*0ae0*/  UMOV UR7, 0x400 ;  /* 0x0000040000077882 */ /* 0x00cfe20000000000 */
        /* <DEDUP_REMOVED lines=14> */
[----:B------:R4:W1:Y:S01]  /*0bd0*/  SYNCS.EXCH.64 URZ, [UR7+0xd8], UR4 ;  /* 0x0000d80407ff75b2 */ /* 0x0008620008000100 */
[----:B------:R4:W1:Y:S01]  /*0be0*/  SYNCS.EXCH.64 URZ, [UR7+0xc0], UR12 ;  /* 0x0000c00c07ff75b2 */ /* 0x0008620008000100 */
[----:B------:R4:W1:Y:S01]  /*0bf0*/  SYNCS.EXCH.64 URZ, [UR7+0xe0], UR4 ;  /* 0x0000e00407ff75b2 */ /* 0x0008620008000100 */
[----:B------:R4:W1:Y:S01]  /*0c00*/  SYNCS.EXCH.64 URZ, [UR7+0xc8], UR12 ;  /* 0x0000c80c07ff75b2 */ /* 0x0008620008000100 */
[----:B------:R4:W1:Y:S02]  /*0c10*/  SYNCS.EXCH.64 URZ, [UR7+0xe8], UR4 ;  /* 0x0000e80407ff75b2 */ /* 0x0008640008000100 */
[----:B----4-:R-:W-:Y:S01]  /*0c20*/  NOP ;  /* 0x0000000000007918 */ /* 0x010fe20000000000 */
.L_x_13:
[----:B------:R-:W4:Y:S01]  /*0c30*/  SHFL.IDX PT, R0, R70, RZ, 0x1f ;  /* 0x00001fff46007589 */ /* 0x000f2200000e0000 */
[----:B------:R-:W-:Y:S01]  /*0c40*/  ISETP.NE.OR P0, PT, RZ, UR10, !P0 ;  /* 0x0000000aff007c0c */ /* 0x000fe2000c705670 */
        /* <DEDUP_REMOVED lines=12> */
[----:B------:R4:W3:Y:S01]  /*0d10*/  SYNCS.EXCH.64 URZ, [UR5+0x100], UR12 ;  /* 0x0001000c05ff75b2 */ /* 0x0008e20008000100 */
[----:B------:R4:W1:Y:S01]  /*0d20*/  SYNCS.EXCH.64 URZ, [UR5+0xf8], UR12 ;  /* 0x0000f80c05ff75b2 */ /* 0x0008620008000100 */
[----:B------:R4:W1:Y:S02]  /*0d30*/  SYNCS.EXCH.64 URZ, [UR5+0x108], UR12 ;  /* 0x0001080c05ff75b2 */ /* 0x0008640008000100 */
[----:B----4-:R-:W-:Y:S01]  /*0d40*/  NOP ;  /* 0x0000000000007918 */ /* 0x010fe20000000000 */
.L_x_14:
[----:B------:R-:W-:Y:S01]  /*0d50*/  VOTEU.ALL UP0, P0 ;  /* 0x0000000000ff7886 */ /* 0x000fe20000000000 */
[----:B--23--:R-:W-:Y:S01]  /*0d60*/  UMOV UR12, 0x20 ;  /* 0x00000020000c7882 */ /* 0x00cfe20000000000 */
[----:B------:R-:W2:Y:S01]  /*0d70*/  LDCU UR5, c[0x0][0x36c] ;  /* 0x00006d80ff0577ac */ /* 0x000ea20008000800 */
[----:B------:R-:W-:Y:S01]  /*0d80*/  NOP ;  /* 0x0000000000007918 */ /* 0x000fe20000000000 */
[----:B------:R-:W-:Y:S01]  /*0d90*/  LOP3.LUT R10, R76, 0x1f, RZ, 0xc0, !PT ;  /* 0x0000001f4c0a7812 */ /* 0x000fe200078ec0ff */
[----:B------:R-:W-:Y:S01]  /*0da0*/  @!UP0 UMOV UR4, 0x400 ;  /* 0x0000040000048882 */ /* 0x000fe20000000000 */
[----:B------:R-:W-:-:S04]  /*0db0*/  @!UP0 UIADD3 UR12, UPT, UPT, -UR12, 0x100000, URZ ;  /* 0x001000000c0c8890 */ /* 0x000fc8000fffe1ff */
[----:B------:R-:W-:Y:S02]  /*0dc0*/  @!UP0 USHF.L.U32 UR13, UR12, 0xb, URZ ;  /* 0x0000000b0c0d8899 */ /* 0x000fe400080006ff */
[----:B------:R-:W-:Y:S02]  /*0dd0*/  @!UP0 USHF.L.U32 UR12, UR12, 0x1, URZ ;  /* 0x000000010c0c8899 */ /* 0x000fe400080006ff */
[----:B------:R-:W-:Y:S01]  /*0de0*/  @!UP0 ULEA UR4, UR37, UR4, 0x18 ;  /* 0x0000000425048291 */ /* 0x000fe2000f8ec0ff */
[----:B------:R-:W-:Y:S01]  /*0df0*/  VOTEU.ALL UP0, P0 ;  /* 0x0000000000ff7886 */ /* 0x000fe20000000000 */
[----:B------:R-:W-:Y:S02]  /*0e00*/  UISETP.NE.AND UP3, UPT, UR10, URZ, UPT ;  /* 0x000000ff0a00728c */ /* 0x000fe4000bf65270 */
[----:B--2---:R-:W-:Y:S01]  /*0e10*/  UISETP.EQ.U32.AND UP1, UPT, UR5, 0x1, UPT ;  /* 0x000000010500788c */ /* 0x004fe2000bf22070 */
[----:B------:R-:W2:Y:S07]  /*0e20*/  FENCE.VIEW.ASYNC.S ;  /* 0x00000000000073c6 */ /* 0x000eae0000000000 */
[----:B--2---:R2:W3:Y:S01]  /*0e30*/  @!UP0 SYNCS.EXCH.64 URZ, [UR4+0x110], UR12 ;  /* 0x0001100c04ff85b2 */ /* 0x0044e20008000100 */
[----:B------:R-:W-:Y:S05]  /*0e40*/  BRA.U !UP1, `(.L_x_15) ;  /* 0x0000000109087547 */ /* 0x000fea000b800000 */
[----:B-1-3--:R-:W-:Y:S01]  /*0e50*/  UCGABAR_ARV ;  /* 0x00000000000079c7 */ /* 0x00afe20008000000 */
[----:B------:R-:W-:Y:S05]  /*0e60*/  BRA `(.L_x_16) ;  /* 0x0000000000047947 */ /* 0x000fea0003800000 */
.L_x_15:
[----:B-1-3--:R-:W-:Y:S01]  /*0e70*/  NOP ;  /* 0x0000000000007918 */ /* 0x00afe20000000000 */
.L_x_16:
[----:B------:R-:W1:Y:S01]  /*0e80*/  S2R R11, SR_CTAID.X ;  /* 0x00000000000b7919 */ /* 0x000e620000002500 */
[----:B------:R-:W-:-:S05]  /*0e90*/  CS2R.32 R64, SR_CgaSize ;  /* 0x0000000000407805 */ /* 0x000fca0000008a00 */
[----:B------:R-:W-:-:S05]  /*0ea0*/  IMAD R64, R64, -0xa0, RZ ;  /* 0xffffff6040407824 */ /* 0x000fca00078e02ff */
[----:B------:R-:W-:-:S14]  /*0eb0*/  R2UR UR5, R64 ;  /* 0x00000000400572ca */ /* 0x000fdc00000e0000 */
[----:B------:R-:W3:Y:S01]  /*0ec0*/  LDCU UR5, c[0x0][UR5+0x2b0] ;  /* 0x00005600050577ac */ /* 0x000ee20008000800 */
[----:B------:R-:W-:-:S05]  /*0ed0*/  CS2R.32 R0, SR_CgaSize ;  /* 0x0000000000007805 */ /* 0x000fca0000008a00 */
[----:B------:R-:W-:-:S06]  /*0ee0*/  IMAD R0, R0, -0xa0, RZ ;  /* 0xffffff6000007824 */ /* 0x000fcc00078e02ff */
[----:B------:R-:W4:Y:S01]  /*0ef0*/  LDC R0, c[0x0][R0+0x2a0] ;  /* 0x0000a80000007b82 */ /* 0x000f220000000800 */
[----:B------:R-:W-:Y:S01]  /*0f00*/  PRMT R8, RZ, 0x7610, R8 ;  /* 0x00007610ff087816 */ /* 0x000fe20000000008 */
[----:B------:R-:W3:Y:S01]  /*0f10*/  S2R R20, SR_CTAID.Y ;  /* 0x0000000000147919 */ /* 0x000ee20000002600 */
[----:B------:R-:W-:-:S05]  /*0f20*/  CS2R.32 R64, SR_CgaSize ;  /* 0x0000000000407805 */ /* 0x000fca0000008a00 */
[----:B------:R-:W-:-:S05]  /*0f30*/  IMAD R64, R64, -0xa0, RZ ;  /* 0xffffff6040407824 */ /* 0x000fca00078e02ff */
[----:B--2---:R-:W-:-:S14]  /*0f40*/  R2UR UR4, R64 ;  /* 0x00000000400472ca */ /* 0x004fdc00000e0000 */
[----:B------:R-:W2:Y:S01]  /*0f50*/  LDCU UR4, c[0x0][UR4+0x2b4] ;  /* 0x00005680040477ac */ /* 0x000ea20008000800 */
[----:B------:R-:W1:Y:S01]  /*0f60*/  LDCU UR11, c[0x0][0xb30] ;  /* 0x00016600ff0b77ac */ /* 0x000e620008000800 */
[----:B------:R-:W3:Y:S01]  /*0f70*/  LDC R9, c[0x0][0xb24] ;  /* 0x0002c900ff097b82 */ /* 0x000ee20000000800 */
[----:B------:R-:W-:Y:S02]  /*0f80*/  UISETP.GT.U32.AND UP0, UPT, UR9, 0xffff, UPT ;  /* 0x0000ffff0900788c */ /* 0x000fe4000bf04070 */
[----:B------:R-:W-:Y:S02]  /*0f90*/  USHF.L.U32 UR7, UR37, 0x9, URZ ;  /* 0x0000000925077899 */ /* 0x000fe400080006ff */
[----:B------:R-:W-:Y:S01]  /*0fa0*/  USEL UR12, UR9, 0xffff, !UP0 ;  /* 0x0000ffff090c7887 */ /* 0x000fe2000c000000 */
[----:B------:R-:W-:-:S05]  /*0fb0*/  CS2R.32 R62, SR_CgaSize ;  /* 0x00000000003e7805 */ /* 0x000fca0000008a00 */
[----:B------:R-:W-:-:S06]  /*0fc0*/  IMAD R62, R62, -0xa0, RZ ;  /* 0xffffff603e3e7824 */ /* 0x000fcc00078e02ff */
[----:B------:R-:W4:Y:S01]  /*0fd0*/  LDC R62, c[0x0][R62+0x2a4] ;  /* 0x0000a9003e3e7b82 */ /* 0x000f220000000800 */
[----:B------:R-:W-:Y:S02]  /*0fe0*/  ULOP3.LUT UR7, UR7, 0xc00, URZ, 0xc0, !UPT ;  /* 0x00000c0007077892 */ /* 0x000fe4000f8ec0ff */
[----:B------:R-:W-:Y:S02]  /*0ff0*/  ULOP3.LUT UR12, UR12, 0xffff, URZ, 0xc0, !UPT ;  /* 0x0000ffff0c0c7892 */ /* 0x000fe4000f8ec0ff */
[----:B------:R-:W-:-:S03]  /*1000*/  UISETP.NE.AND UP2, UPT, UR10, 0x2, UPT ;  /* 0x000000020a00788c */ /* 0x000fc6000bf45270 */
[----:B------:R-:W4:Y:S01]  /*1010*/  LDC R26, c[0x0][0xb24] ;  /* 0x0002c900ff1a7b82 */ /* 0x000f220000000800 */
[----:B-1----:R-:W-:Y:S01]  /*1020*/  UISETP.NE.AND UP0, UPT, UR11, 0x1, UPT ;  /* 0x000000010b00788c */ /* 0x002fe2000bf05270 */
[----:B------:R-:W-:Y:S01]  /*1030*/  I2FP.F32.U32 R64, R11 ;  /* 0x0000000b00407245 */ /* 0x000fe20000201000 */
[----:B------:R-:W-:-:S05]  /*1040*/  IMAD.MOV.U32 R21, RZ, RZ, R11 ;  /* 0x000000ffff157224 */ /* 0x000fca00078e000b */
[----:B------:R-:W1:Y:S01]  /*1050*/  S2UR UR36, SR_CTAID.Z ;  /* 0x00000000002479c3 */ /* 0x000e620000002700 */
[----:B---3--:R-:W-:Y:S02]  /*1060*/  ISETP.GE.AND P0, PT, R9, 0x1, PT ;  /* 0x000000010900780c */ /* 0x008fe40003f06270 */
[----:B------:R-:W-:Y:S01]  /*1070*/  I2FP.F32.U32 R3, R20 ;  /* 0x0000001400037245 */ /* 0x000fe20000201000 */
[----:B------:R-:W-:Y:S01]  /*1080*/  FMUL R64, R64, UR5 ;  /* 0x0000000540407c20 */ /* 0x000fe20008400000 */
[----:B------:R-:W-:-:S03]  /*1090*/  USHF.R.U32.HI UR5, URZ, 0x6, UR7 ;  /* 0x00000006ff057899 */ /* 0x000fc60008011607 */
[----:B--2---:R-:W-:Y:S01]  /*10a0*/  FMUL R3, R3, UR4 ;  /* 0x0000000403037c20 */ /* 0x004fe20008400000 */
[----:B------:R-:W-:Y:S01]  /*10b0*/  UMOV UR4, 0x55 ;  /* 0x0000005500047882 */ /* 0x000fe20000000000 */
[----:B------:R-:W2:Y:S01]  /*10c0*/  F2I.U32.TRUNC.NTZ R64, R64 ;  /* 0x0000004000407305 */ /* 0x000ea2000020f000 */
[----:B------:R-:W-:-:S07]  /*10d0*/  USHF.L.U32 UR4, UR4, UR12, URZ ;  /* 0x0000000c04047299 */ /* 0x000fce00080006ff */
[----:B------:R-:W3:Y:S01]  /*10e0*/  F2I.U32.TRUNC.NTZ R3, R3 ;  /* 0x0000000300037305 */ /* 0x000ee2000020f000 */
[----:B--2---:R-:W-:-:S04]  /*10f0*/  IMAD.MOV R64, RZ, RZ, -R64 ;  /* 0x000000ffff407224 */ /* 0x004fc800078e0a40 */
[----:B----4-:R-:W-:Y:S01]  /*1100*/  IMAD R64, R0, R64, R11 ;  /* 0x0000004000407224 */ /* 0x010fe200078e020b */
[----:B------:R-:W-:Y:S02]  /*1110*/  PRMT R0, RZ, 0x7610, R0 ;  /* 0x00007610ff007816 */ /* 0x000fe40000000000 */
[----:B---3--:R-:W-:-:S05]  /*1120*/  IADD3 R3, PT, PT, -R3, RZ, RZ ;  /* 0x000000ff03037210 */ /* 0x008fca0007ffe1ff */
[----:B------:R-:W-:Y:S01]  /*1130*/  IMAD R62, R62, R3, R20 ;  /* 0x000000033e3e7224 */ /* 0x000fe200078e0214 */
[----:B-1----:R-:W-:Y:S06]  /*1140*/  BRA.U UP3, `(.L_x_17) ;  /* 0x0000000103587547 */ /* 0x002fec000b800000 */
[----:B------:R-:W-:-:S04]  /*1150*/  ISETP.GT.U32.AND P1, PT, R64, 0x1, PT ;  /* 0x000000014000780c */ /* 0x000fc80003f24070 */
[C---:B------:R-:W-:Y:S02]  /*1160*/  ISETP.NE.AND P4, PT, R62.reuse, RZ, P1 ;  /* 0x000000ff3e00720c */ /* 0x040fe40000f85270 */
[C---:B------:R-:W-:Y:S02]  /*1170*/  ISETP.NE.AND P3, PT, R62.reuse, 0x1, P1 ;  /* 0x000000013e00780c */ /* 0x040fe40000f65270 */
[C---:B------:R-:W-:Y:S02]  /*1180*/  ISETP.NE.AND P2, PT, R62.reuse, 0x2, P1 ;  /* 0x000000023e00780c */ /* 0x040fe40000f45270 */
[----:B------:R-:W-:Y:S02]  /*1190*/  ISETP.NE.AND P1, PT, R62, 0x3, P1 ;  /* 0x000000033e00780c */ /* 0x000fe40000f25270 */
[----:B------:R-:W-:Y:S02]  /*11a0*/  SEL R2, RZ, 0x1, P4 ;  /* 0x00000001ff027807 */ /* 0x000fe40002000000 */
[----:B------:R-:W-:-:S02]  /*11b0*/  SEL R3, RZ, 0x4, P3 ;  /* 0x00000004ff037807 */ /* 0x000fc40001800000 */
[----:B------:R-:W-:Y:S02]  /*11c0*/  SEL R0, RZ, 0x10, P2 ;  /* 0x00000010ff007807 */ /* 0x000fe40001000000 */
[----:B------:R-:W-:Y:S02]  /*11d0*/  SEL R7, RZ, 0x40, P1 ;  /* 0x00000040ff077807 */ /* 0x000fe40000800000 */
[----:B------:R-:W-:Y:S02]  /*11e0*/  SEL R4, RZ, 0x2, P4 ;  /* 0x00000002ff047807 */ /* 0x000fe40002000000 */
[----:B------:R-:W-:Y:S02]  /*11f0*/  IADD3 R0, PT, PT, R0, R3, R2 ;  /* 0x0000000300007210 */ /* 0x000fe40007ffe002 */
[----:B------:R-:W-:Y:S02]  /*1200*/  SEL R5, RZ, 0x8, P3 ;  /* 0x00000008ff057807 */ /* 0x000fe40001800000 */
[----:B------:R-:W-:Y:S01]  /*1210*/  IADD3 R4, PT, PT, R4, R7, R0 ;  /* 0x0000000704047210 */ /* 0x000fe20007ffe000 */
[----:B------:R-:W-:Y:S01]  /*1220*/  IMAD.MOV.U32 R0, RZ, RZ, 0x3 ;  /* 0x00000003ff007424 */ /* 0x000fe200078e00ff */
[----:B------:R-:W-:-:S02]  /*1230*/  SEL R2, RZ, 0x20, P2 ;  /* 0x00000020ff027807 */ /* 0x000fc40001000000 */
[----:B------:R-:W-:Y:S02]  /*1240*/  LOP3.LUT R3, R64, 0xfffffffe, RZ, 0xc0, !PT ;  /* 0xfffffffe40037812 */ /* 0x000fe400078ec0ff */
[----:B------:R-:W-:Y:S02]  /*1250*/  IADD3 R5, PT, PT, R2, R5, R4 ;  /* 0x0000000502057210 */ /* 0x000fe40007ffe004 */
[----:B------:R-:W-:Y:S01]  /*1260*/  SEL R2, RZ, 0x80, P1 ;  /* 0x00000080ff027807 */ /* 0x000fe20000800000 */
[----:B------:R-:W-:-:S04]  /*1270*/  IMAD R3, R62, 0x2, R3 ;  /* 0x000000023e037824 */ /* 0x000fc800078e0203 */
[----:B------:R-:W-:Y:S01]  /*1280*/  IMAD.IADD R2, R5, 0x1, R2 ;  /* 0x0000000105027824 */ /* 0x000fe200078e0202 */
[----:B------:R-:W-:-:S04]  /*1290*/  SHF.L.U32 R0, R0, R3, RZ ;  /* 0x0000000300007219 */ /* 0x000fc800000006ff */
[----:B------:R-:W-:Y:S02]  /*12a0*/  PRMT R8, R2, 0x7610, R8 ;  /* 0x0000761002087816 */ /* 0x000fe40000000008 */
.L_x_17:
[----:B------:R-:W-:Y:S05]  /*12b0*/  @!P0 BRA `(.L_x_18) ;  /* 0x0000000000b88947 */ /* 0x000fea0003800000 */
[----:B------:R-:W1:Y:S01]  /*12c0*/  LDC.64 R4, c[0x0][0xb18] ;  /* 0x0002c600ff047b82 */ /* 0x000e620000000a00 */
[----:B------:R-:W-:-:S07]  /*12d0*/  ISETP.NE.AND P0, PT, R9, 0x1, PT ;  /* 0x000000010900780c */ /* 0x000fce0003f05270 */
[----:B------:R-:W2:Y:S08]  /*12e0*/  LDC R14, c[0x0][0xb0c] ;  /* 0x0002c300ff0e7b82 */ /* 0x000eb00000000800 */
[----:B------:R-:W3:Y:S08]  /*12f0*/  LDC R13, c[0x0][0x370] ;  /* 0x0000dc00ff0d7b82 */ /* 0x000ef00000000800 */
[----:B------:R-:W4:Y:S01]  /*1300*/  LDC R16, c[0x0][0x374] ;  /* 0x0000dd00ff107b82 */ /* 0x000f220000000800 */
[----:B-1----:R-:W-:-:S07]  /*1310*/  ISETP.NE.AND P1, PT, R4, 0x1, PT ;  /* 0x000000010400780c */ /* 0x002fce0003f25270 */
[----:B------:R-:W3:Y:S01]  /*1320*/  LDC.64 R6, c[0x0][0xb10] ;  /* 0x0002c400ff067b82 */ /* 0x000ee20000000a00 */
[----:B--2---:R-:W-:-:S07]  /*1330*/  ISETP.NE.AND P2, PT, R14, 0x1, PT ;  /* 0x000000010e00780c */ /* 0x004fce0003f45270 */
[----:B------:R-:W1:Y:S08]  /*1340*/  LDC R12, c[0x0][0xb20] ;  /* 0x0002c800ff0c7b82 */ /* 0x000e700000000800 */
[----:B------:R-:W2:Y:S01]  /*1350*/  LDC.64 R2, c[0x0][0xb28] ;  /* 0x0002ca00ff027b82 */ /* 0x000ea20000000a00 */
[----:B----4-:R-:W-:-:S04]  /*1360*/  IMAD.HI.U32 R15, R16, R5, RZ ;  /* 0x00000005100f7227 */ /* 0x010fc800078e00ff */
[----:B------:R-:W-:-:S04]  /*1370*/  IMAD.HI.U32 R5, R20, R5, RZ ;  /* 0x0000000514057227 */ /* 0x000fc800078e00ff */
[----:B---3--:R-:W-:-:S04]  /*1380*/  IMAD.HI.U32 R18, R13, R6, RZ ;  /* 0x000000060d127227 */ /* 0x008fc800078e00ff */
[C---:B------:R-:W-:Y:S01]  /*1390*/  IMAD.HI.U32 R22, R11.reuse, R6, RZ ;  /* 0x000000060b167227 */ /* 0x040fe200078e00ff */
[-C--:B------:R-:W-:Y:S02]  /*13a0*/  @P2 SHF.R.U32.HI R13, RZ, R7.reuse, R18 ;  /* 0x00000007ff0d2219 */ /* 0x080fe40000011612 */
[-C--:B-1----:R-:W-:Y:S02]  /*13b0*/  @P1 SHF.R.U32.HI R16, RZ, R12.reuse, R15 ;  /* 0x0000000cff101219 */ /* 0x082fe4000001160f */
[----:B------:R-:W-:Y:S02]  /*13c0*/  SHF.R.U32.HI R5, RZ, R12, R5 ;  /* 0x0000000cff057219 */ /* 0x000fe40000011605 */
[----:B------:R-:W-:Y:S02]  /*13d0*/  SHF.R.U32.HI R22, RZ, R7, R22 ;  /* 0x00000007ff167219 */ /* 0x000fe40000011616 */
[----:B------:R-:W-:Y:S01]  /*13e0*/  SEL R5, R20, R5, !P1 ;  /* 0x0000000514057207 */ /* 0x000fe20004800000 */
[----:B--2---:R-:W-:Y:S01]  /*13f0*/  IMAD.HI.U32 R18, R16, R2, RZ ;  /* 0x0000000210127227 */ /* 0x004fe200078e00ff */
[----:B------:R-:W-:-:S02]  /*1400*/  SEL R21, R11, R22, !P2 ;  /* 0x000000160b157207 */ /* 0x000fc40005000000 */
[----:B------:R-:W-:Y:S01]  /*1410*/  IADD3 R7, PT, PT, -R5, RZ, RZ ;  /* 0x000000ff05077210 */ /* 0x000fe20007ffe1ff */
[----:B------:R-:W-:Y:S01]  /*1420*/  IMAD.HI.U32 R6, R13, R2, RZ ;  /* 0x000000020d067227 */ /* 0x000fe200078e00ff */
[----:B------:R-:W-:-:S03]  /*1430*/  @P0 SHF.R.U32.HI R16, RZ, R3, R18 ;  /* 0x00000003ff100219 */ /* 0x000fc60000011612 */
[----:B------:R-:W-:Y:S01]  /*1440*/  IMAD R7, R4, R7, R20 ;  /* 0x0000000704077224 */ /* 0x000fe200078e0214 */
[----:B------:R-:W-:Y:S01]  /*1450*/  @P0 SHF.R.U32.HI R13, RZ, R3, R6 ;  /* 0x00000003ff0d0219 */ /* 0x000fe20000011606 */
[----:B------:R-:W-:-:S04]  /*1460*/  IMAD R16, R16, R9, RZ ;  /* 0x0000000910107224 */ /* 0x000fc800078e02ff */
[----:B------:R-:W-:Y:S01]  /*1470*/  IMAD R6, R13, R9, RZ ;  /* 0x000000090d067224 */ /* 0x000fe200078e02ff */
[----:B------:R-:W-:-:S04]  /*1480*/  ISETP.GE.AND P1, PT, R5, R16, PT ;  /* 0x000000100500720c */ /* 0x000fc80003f26270 */
[----:B------:R-:W-:Y:S01]  /*1490*/  ISETP.GE.OR P1, PT, R21, R6, P1 ;  /* 0x000000061500720c */ /* 0x000fe20000f26670 */
[----:B------:R-:W-:-:S05]  /*14a0*/  IMAD.HI.U32 R6, R5, R2, RZ ;  /* 0x0000000205067227 */ /* 0x000fca00078e00ff */
[----:B------:R-:W-:-:S04]  /*14b0*/  SHF.R.U32.HI R6, RZ, R3, R6 ;  /* 0x00000003ff067219 */ /* 0x000fc80000011606 */
[----:B------:R-:W-:-:S03]  /*14c0*/  SEL R6, R5, R6, !P0 ;  /* 0x0000000605067207 */ /* 0x000fc60004000000 */
[----:B------:R-:W-:Y:S01]  /*14d0*/  @!P1 IMAD.HI.U32 R12, R21, R2, RZ ;  /* 0x00000002150c9227 */ /* 0x000fe200078e00ff */
[----:B------:R-:W-:-:S04]  /*14e0*/  IADD3 R2, PT, PT, -R6, RZ, RZ ;  /* 0x000000ff06027210 */ /* 0x000fc80007ffe1ff */
[----:B------:R-:W-:Y:S01]  /*14f0*/  @!P1 SHF.R.U32.HI R12, RZ, R3, R12 ;  /* 0x00000003ff0c9219 */ /* 0x000fe2000001160c */
[----:B------:R-:W-:-:S03]  /*1500*/  IMAD R2, R9, R2, R5 ;  /* 0x0000000209027224 */ /* 0x000fc600078e0205 */
[----:B------:R-:W-:-:S05]  /*1510*/  @!P1 SEL R3, R21, R12, !P0 ;  /* 0x0000000c15039207 */ /* 0x000fca0004000000 */
[--C-:B------:R-:W-:Y:S02]  /*1520*/  @!P1 IMAD.IADD R6, R6, 0x1, -R3.reuse ;  /* 0x0000000106069824 */ /* 0x100fe400078e0a03 */
[----:B------:R-:W-:Y:S01]  /*1530*/  @!P1 IMAD R3, R2, R13, R3 ;  /* 0x0000000d02039224 */ /* 0x000fe200078e0203 */
[----:B------:R-:W-:Y:S01]  /*1540*/  IADD3 R2, PT, PT, -R21, RZ, RZ ;  /* 0x000000ff15027210 */ /* 0x000fe20007ffe1ff */
[----:B------:R-:W-:Y:S02]  /*1550*/  @!P1 IMAD R5, R6, R9, R21 ;  /* 0x0000000906059224 */ /* 0x000fe400078e0215 */
[----:B------:R-:W-:Y:S02]  /*1560*/  @!P1 IMAD.MOV.U32 R21, RZ, RZ, R3 ;  /* 0x000000ffff159224 */ /* 0x000fe400078e0003 */
[----:B------:R-:W-:Y:S02]  /*1570*/  IMAD R2, R14, R2, R11 ;  /* 0x000000020e027224 */ /* 0x000fe400078e020b */
[----:B------:R-:W-:-:S02]  /*1580*/  IMAD R20, R5, R4, R7 ;  /* 0x0000000405147224 */ /* 0x000fc400078e0207 */
[----:B------:R-:W-:Y:S02]  /*1590*/  IMAD R21, R21, R14, R2 ;  /* 0x0000000e15157224 */ /* 0x000fe400078e0202 */
.L_x_18:
[----:B------:R-:W-:Y:S05]  /*15a0*/  BRA.U UP0, `(.L_x_19) ;  /* 0x0000000100407547 */ /* 0x000fea000b800000 */
[----:B------:R-:W1:Y:S08]  /*15b0*/  LDC.64 R4, c[0x0][0xb10] ;  /* 0x0002c400ff047b82 */ /* 0x000e700000000a00 */
[----:B------:R-:W2:Y:S08]  /*15c0*/  LDC.64 R2, c[0x0][0xb18] ;  /* 0x0002c600ff027b82 */ /* 0x000eb00000000a00 */
[----:B------:R-:W3:Y:S08]  /*15d0*/  LDC R6, c[0x0][0xb20] ;  /* 0x0002c800ff067b82 */ /* 0x000ef00000000800 */
[----:B------:R-:W4:Y:S01]  /*15e0*/  LDC R12, c[0x0][0xb0c] ;  /* 0x0002c300ff0c7b82 */ /* 0x000f220000000800 */
[----:B-1----:R-:W-:-:S05]  /*15f0*/  IMAD.HI.U32 R4, R21, R4, RZ ;  /* 0x0000000415047227 */ /* 0x002fca00078e00ff */
[----:B------:R-:W-:Y:S01]  /*1600*/  SHF.R.U32.HI R4, RZ, R5, R4 ;  /* 0x00000005ff047219 */ /* 0x000fe20000011604 */
[----:B--2---:R-:W-:Y:S01]  /*1610*/  IMAD.HI.U32 R3, R20, R3, RZ ;  /* 0x0000000314037227 */ /* 0x004fe200078e00ff */
[----:B------:R-:W-:-:S04]  /*1620*/  ISETP.NE.AND P0, PT, R2, 0x1, PT ;  /* 0x000000010200780c */ /* 0x000fc80003f05270 */
[----:B---3--:R-:W-:-:S04]  /*1630*/  SHF.R.U32.HI R3, RZ, R6, R3 ;  /* 0x00000006ff037219 */ /* 0x008fc80000011603 */
[----:B------:R-:W-:Y:S02]  /*1640*/  SEL R3, R20, R3, !P0 ;  /* 0x0000000314037207 */ /* 0x000fe40004000000 */
[----:B----4-:R-:W-:-:S04]  /*1650*/  ISETP.NE.AND P1, PT, R12, 0x1, PT ;  /* 0x000000010c00780c */ /* 0x010fc80003f25270 */
[----:B------:R-:W-:-:S05]  /*1660*/  SEL R6, R21, R4, !P1 ;  /* 0x0000000415067207 */ /* 0x000fca0004800000 */
[----:B------:R-:W-:Y:S02]  /*1670*/  IMAD.IADD R4, R3, 0x1, -R6 ;  /* 0x0000000103047824 */ /* 0x000fe400078e0a06 */
[----:B------:R-:W-:Y:S02]  /*1680*/  IMAD.IADD R3, R6, 0x1, -R3 ;  /* 0x0000000106037824 */ /* 0x000fe400078e0a03 */
[----:B------:R-:W-:Y:S02]  /*1690*/  IMAD R21, R4, R12, R21 ;  /* 0x0000000c04157224 */ /* 0x000fe400078e0215 */
[----:B------:R-:W-:Y:S02]  /*16a0*/  IMAD R20, R3, R2, R20 ;  /* 0x0000000203147224 */ /* 0x000fe400078e0214 */
.L_x_19:
[----:B------:R-:W-:Y:S05]  /*16b0*/  BRA.U !UP1, `(.L_x_20) ;  /* 0x00000001090c7547 */ /* 0x000fea000b800000 */
[----:B------:R-:W-:Y:S01]  /*16c0*/  UCGABAR_WAIT ;  /* 0x0000000000007dc7 */ /* 0x000fe20008000000 */
[----:B------:R-:W-:Y:S01]  /*16d0*/  CCTL.IVALL ;  /* 0x00000000ff00798f */ /* 0x000fe20002000000 */
[----:B------:R-:W-:Y:S05]  /*16e0*/  BRA `(.L_x_21) ;  /* 0x0000000000047947 */ /* 0x000fea0003800000 */
.L_x_20:
[----:B------:R-:W-:Y:S06]  /*16f0*/  BAR.SYNC.DEFER_BLOCKING 0x0 ;  /* 0x0000000000007b1d */ /* 0x000fec0000010000 */
.L_x_21:
[----:B------:R-:W-:Y:S05]  /*1700*/  BRA.U UP2, `(.L_x_22) ;  /* 0x0000001102bc7547 */ /* 0x000fea000b800000 */
[----:B------:R-:W1:Y:S01]  /*1710*/  LDCU UR13, c[0x0][0x38c] ;  /* 0x00007180ff0d77ac */ /* 0x000e620008000800 */
[----:B------:R-:W2:Y:S01]  /*1720*/  LDC R9, c[0x0][0x370] ;  /* 0x0000dc00ff097b82 */ /* 0x000ea20000000800 */
[----:B------:R-:W-:Y:S01]  /*1730*/  IMAD.SHL.U32 R16, R11, 0x40, RZ ;  /* 0x000000400b107824 */ /* 0x000fe200078e00ff */
[----:B------:R-:W-:Y:S01]  /*1740*/  PLOP3.LUT P1, PT, PT, PT, UP4, 0x80, 0x8 ;  /* 0x000000000008781c */ /* 0x000fe20003f2f048 */
[----:B------:R-:W-:Y:S01]  /*1750*/  HFMA2 R12, -RZ, RZ, 0, 0 ;  /* 0x00000000ff0c7431 */ /* 0x000fe200000001ff */
[----:B------:R-:W-:Y:S01]  /*1760*/  UISETP.NE.AND UP1, UPT, UR10, URZ, UPT ;  /* 0x000000ff0a00728c */ /* 0x000fe2000bf25270 */
[----:B------:R-:W-:Y:S01]  /*1770*/  ISETP.NE.AND P4, PT, R10, RZ, P5 ;  /* 0x000000ff0a00720c */ /* 0x000fe20002f85270 */
[----:B------:R-:W-:Y:S01]  /*1780*/  IMAD.MOV.U32 R15, RZ, RZ, 0x1 ;  /* 0x00000001ff0f7424 */ /* 0x000fe200078e00ff */
[----:B------:R-:W-:Y:S01]  /*1790*/  PLOP3.LUT P1, PT, P1, PT, PT, 0x8, 0x80 ;  /* 0x000000000080781c */ /* 0x000fe20000f2e170 */
[----:B------:R-:W3:Y:S01]  /*17a0*/  LDC R0, c[0x0][0x374] ;  /* 0x0000dd00ff007b82 */ /* 0x000ee20000000800 */
[----:B------:R-:W-:Y:S01]  /*17b0*/  IMAD.MOV.U32 R14, RZ, RZ, RZ ;  /* 0x000000ffff0e7224 */ /* 0x000fe200078e00ff */
[----:B------:R-:W-:Y:S01]  /*17c0*/  MOV R8, 0x1 ;  /* 0x0000000100087802 */ /* 0x000fe20000000f00 */
[----:B------:R-:W-:Y:S01]  /*17d0*/  IMAD.MOV.U32 R10, RZ, RZ, RZ ;  /* 0x000000ffff0a7224 */ /* 0x000fe200078e00ff */
[----:B------:R-:W-:Y:S01]  /*17e0*/  LOP3.LUT R16, R16, 0x40, RZ, 0xc0, !PT ;  /* 0x0000004010107812 */ /* 0x000fe200078ec0ff */
[----:B------:R-:W4:Y:S01]  /*17f0*/  LDCU.64 UR22, c[0x0][0x348] ;  /* 0x00006900ff1677ac */ /* 0x000f220008000a00 */
[----:B-1----:R-:W-:-:S02]  /*1800*/  UIADD3 UR8, UPT, UPT, UR13, 0x3f, URZ ;  /* 0x0000003f0d087890 */ /* 0x002fc4000fffe0ff */
[----:B------:R-:W-:Y:S02]  /*1810*/  USEL UR25, UR6, 0x2, UP1 ;  /* 0x0000000206197887 */ /* 0x000fe40008800000 */
[----:B------:R-:W-:Y:S01]  /*1820*/  USHF.R.S32.HI UR15, URZ, 0x1f, UR8 ;  /* 0x0000001fff0f7899 */ /* 0x000fe20008011408 */
[----:B------:R-:W-:-:S03]  /*1830*/  UMOV UR26, URZ ;  /* 0x000000ff001a7c82 */ /* 0x000fc60008000000 */
[----:B------:R-:W-:Y:S02]  /*1840*/  ULEA.HI UR15, UR15, UR8, URZ, 0x6 ;  /* 0x000000080f0f7291 */ /* 0x000fe4000f8f30ff */
[----:B------:R-:W-:Y:S02]  /*1850*/  UIADD3 UR8, UPT, UPT, UR13, -0x1, URZ ;  /* 0xffffffff0d087890 */ /* 0x000fe4000fffe0ff */
[----:B------:R-:W-:Y:S02]  /*1860*/  USHF.R.S32.HI UR15, URZ, 0x6, UR15 ;  /* 0x00000006ff0f7899 */ /* 0x000fe4000801140f */
[----:B------:R-:W-:Y:S02]  /*1870*/  UISETP.GE.U32.AND UP2, UPT, UR8, -0x7f, UPT ;  /* 0xffffff810800788c */ /* 0x000fe4000bf46070 */
[----:B------:R-:W-:Y:S02]  /*1880*/  UISETP.LT.U32.AND UP0, UPT, UR15, 0x4, UPT ;  /* 0x000000040f00788c */ /* 0x000fe4000bf01070 */
[----:B------:R-:W-:-:S02]  /*1890*/  UIADD3 UR13, UPT, UPT, UR13, 0x7e, URZ ;  /* 0x0000007e0d0d7890 */ /* 0x000fc4000fffe0ff */
[----:B------:R-:W-:-:S04]  /*18a0*/  USEL UR14, UR15, 0x4, UP0 ;  /* 0x000000040f0e7887 */ /* 0x000fc80008000000 */
[----:B------:R-:W-:Y:S02]  /*18b0*/  UIADD3 UR24, UPT, UPT, UR14, -0x1, URZ ;  /* 0xffffffff0e187890 */ /* 0x000fe4000fffe0ff */
[----:B------:R-:W-:Y:S02]  /*18c0*/  @UP2 UIADD3 UR24, UPT, UPT, UR14, URZ, URZ ;  /* 0x000000ff0e182290 */ /* 0x000fe4000fffe0ff */
[----:B------:R-:W-:Y:S02]  /*18d0*/  UIADD3 UR27, UPT, UPT, UR15, -UR14, URZ ;  /* 0x8000000e0f1b7290 */ /* 0x000fe4000fffe0ff */
[----:B------:R-:W-:Y:S02]  /*18e0*/  UIADD3 UR21, UPT, UPT, UR24, 0x1, URZ ;  /* 0x0000000118157890 */ /* 0x000fe4000fffe0ff */
[----:B--2-4-:R-:W-:-:S12]  /*18f0*/  UIADD3 UR24, UPT, UPT, -UR24, URZ, URZ ;  /* 0x000000ff18187290 */ /* 0x014fd8000fffe1ff */
.L_x_42:
[----:B------:R-:W-:Y:S01]  /*1900*/  UISETP.NE.AND UP0, UPT, UR37, URZ, UPT ;  /* 0x000000ff2500728c */ /* 0x000fe2000bf05270 */
[----:B------:R-:W1:Y:S08]  /*1910*/  S2UR UR37, SR_CgaCtaId ;  /* 0x00000000002579c3 */ /* 0x000e700000008800 */
[----:B------:R-:W-:Y:S05]  /*1920*/  BRA.U UP0, `(.L_x_23) ;  /* 0x0000000100347547 */ /* 0x000fea000b800000 */
[----:B------:R-:W2:Y:S01]  /*1930*/  S2R R2, SR_CgaCtaId ;  /* 0x0000000000027919 */ /* 0x000ea20000008800 */
[----:B------:R-:W-:-:S04]  /*1940*/  MOV R3, 0x400 ;  /* 0x0000040000037802 */ /* 0x000fc80000000f00 */
[----:B--2---:R-:W-:Y:S02]  /*1950*/  LEA R3, R2, R3, 0x18 ;  /* 0x0000000302037211 */ /* 0x004fe400078ec0ff */
[----:B------:R-:W-:-:S03]  /*1960*/  SHF.L.U32 R2, R8, 0x1f, RZ ;  /* 0x0000001f08027819 */ /* 0x000fc600000006ff */
[----:B------:R-:W-:-:S04]  /*1970*/  IMAD R3, R10, 0x8, R3 ;  /* 0x000000080a037824 */ /* 0x000fc800078e0203 */
[----:B------:R-:W2:Y:S02]  /*1980*/  SYNCS.PHASECHK.TRANS64.TRYWAIT P0, [R3+URZ+0x100], R2 ;  /* 0x00010002030075a7 */ /* 0x000ea400080011ff */
[----:B--2---:R-:W-:Y:S05]  /*1990*/  @!P0 BRA `(.L_x_24) ;  /* 0x0000006c00fc8947 */ /* 0x004fea0003800000 */
.L_x_149:
[----:B------:R-:W-:Y:S01]  /*19a0*/  VIADD R10, R10, 0x1 ;  /* 0x000000010a0a7836 */ /* 0x000fe20000000000 */
[----:B------:R2:W-:Y:S04]  /*19b0*/  SYNCS.ARRIVE.TRANS64.A1T0 RZ, [R3+URZ+0xf0], RZ ;  /* 0x0000f0ff03ff79a7 */ /* 0x0005e800081000ff */
[----:B------:R-:W-:-:S04]  /*19c0*/  ISETP.NE.AND P0, PT, R10, 0x2, PT ;  /* 0x000000020a00780c */ /* 0x000fc80003f05270 */
[----:B------:R-:W-:Y:S02]  /*19d0*/  SEL R10, R10, RZ, P0 ;  /* 0x000000ff0a0a7207 */ /* 0x000fe40000000000 */
[----:B--2---:R-:W-:-:S04]  /*19e0*/  SEL R3, RZ, 0x1, P0 ;  /* 0x00000001ff037807 */ /* 0x004fc80000000000 */
[----:B------:R-:W-:-:S07]  /*19f0*/  LOP3.LUT R8, R8, R3, RZ, 0x3c, !PT ;  /* 0x0000000308087212 */ /* 0x000fce00078e3cff */
.L_x_23:
[----:B------:R-:W-:Y:S01]  /*1a00*/  UMOV UR6, 0x400 ;  /* 0x0000040000067882 */ /* 0x000fe20000000000 */
[----:B------:R-:W-:Y:S01]  /*1a10*/  LEA.HI R3, R21, R21, RZ, 0x1 ;  /* 0x0000001515037211 */ /* 0x000fe200078f08ff */
[----:B-1----:R-:W-:Y:S01]  /*1a20*/  ULEA UR6, UR37, UR6, 0x18 ;  /* 0x0000000625067291 */ /* 0x002fe2000f8ec0ff */
[----:B------:R-:W-:Y:S01]  /*1a30*/  SHF.L.U32 R2, R15, 0x1f, RZ ;  /* 0x0000001f0f027819 */ /* 0x000fe200000006ff */
[----:B------:R-:W-:Y:S01]  /*1a40*/  UISETP.GE.U32.AND UP0, UPT, UR13, 0x7f, UPT ;  /* 0x0000007f0d00788c */ /* 0x000fe2000bf06070 */
[C---:B------:R-:W-:Y:S01]  /*1a50*/  R2UR UR9, R16.reuse ;  /* 0x00000000100972ca */ /* 0x040fe200000e0000 */
[----:B------:R-:W-:Y:S01]  /*1a60*/  ULEA UR8, UR26, UR6, 0x3 ;  /* 0x000000061a087291 */ /* 0x000fe2000f8e18ff */
[----:B------:R-:W-:Y:S01]  /*1a70*/  IMAD.SHL.U32 R3, R3, 0x40, RZ ;  /* 0x0000004003037824 */ /* 0x000fe200078e00ff */
[----:B------:R-:W-:Y:S01]  /*1a80*/  R2UR UR10, R16 ;  /* 0x00000000100a72ca */ /* 0x000fe200000e0000 */
[----:B------:R-:W-:-:S03]  /*1a90*/  UMOV UR28, URZ ;  /* 0x000000ff001c7c82 */ /* 0x000fc60008000000 */
[----:B------:R-:W-:-:S03]  /*1aa0*/  R2UR UR34, R3 ;  /* 0x00000000032272ca */ /* 0x000fc600000e0000 */
[----:B------:R1:W2:Y:S01]  /*1ab0*/  SYNCS.PHASECHK.TRANS64.TRYWAIT P0, [UR8+0x20], R2 ;  /* 0x00002002ff0075a7 */ /* 0x0002a20008001108 */
[----:B------:R-:W-:-:S09]  /*1ac0*/  R2UR UR8, R20 ;  /* 0x00000000140872ca */ /* 0x000fd200000e0000 */
[----:B------:R-:W-:-:S04]  /*1ad0*/  ULOP3.LUT UR34, UR9, 0xffffff80, UR34, 0xf8, !UPT ;  /* 0xffffff8009227892 */ /* 0x000fc8000f8ef822 */
[----:B------:R-:W-:Y:S01]  /*1ae0*/  ULEA UR10, UR8, UR10, 0x7 ;  /* 0x0000000a080a7291 */ /* 0x000fe2000f8e38ff */
[----:B------:R-:W-:Y:S11]  /*1af0*/  BRA.U !UP0, `(.L_x_25) ;  /* 0x0000000108c87547 */ /* 0x000ff6000b800000 */
[----:B------:R-:W-:Y:S01]  /*1b00*/  UMOV UR16, UR24 ;  /* 0x0000001800107c82 */ /* 0x000fe20008000000 */
[----:B------:R-:W-:Y:S01]  /*1b10*/  UMOV UR20, UR26 ;  /* 0x0000001a00147c82 */ /* 0x000fe20008000000 */
[----:B------:R-:W-:Y:S01]  /*1b20*/  UMOV UR11, URZ ;  /* 0x000000ff000b7c82 */ /* 0x000fe20008000000 */
[----:B------:R-:W-:-:S05]  /*1b30*/  UMOV UR35, UR5 ;  /* 0x0000000500237c82 */ /* 0x000fca0008000000 */
.L_x_31:
[----:B------:R-:W-:Y:S01]  /*1b40*/  ULEA UR33, UR20, UR6, 0x3 ;  /* 0x0000000614217291 */ /* 0x000fe2000f8e18ff */
[----:B------:R-:W-:Y:S01]  /*1b50*/  @P5 MOV R3, 0x8000 ;  /* 0x0000800000035802 */ /* 0x000fe20000000f00 */
[----:B-12---:R-:W-:Y:S10]  /*1b60*/  @P0 BRA `(.L_x_26) ;  /* 0x00000000000c0947 */ /* 0x006ff40003800000 */
[----:B------:R-:W-:-:S04]  /*1b70*/  SHF.L.U32 R5, R15, 0x1f, RZ ;  /* 0x0000001f0f057819 */ /* 0x000fc800000006ff */
[----:B------:R-:W2:Y:S02]  /*1b80*/  SYNCS.PHASECHK.TRANS64.TRYWAIT P0, [UR33+0x20], R5 ;  /* 0x00002005ff0075a7 */ /* 0x000ea40008001121 */
[----:B--2---:R-:W-:Y:S05]  /*1b90*/  @!P0 BRA `(.L_x_27) ;  /* 0x0000006c00908947 */ /* 0x004fea0003800000 */
.L_x_26:
[----:B------:R2:W-:Y:S01]  /*1ba0*/  @P5 SYNCS.ARRIVE.TRANS64 RZ, [UR33], R3 ;  /* 0x00000003ffff59a7 */ /* 0x0005e20008000021 */
[----:B------:R-:W-:Y:S02]  /*1bb0*/  ULOP3.LUT UR8, UR25, 0x2, URZ, 0xfc, !UPT ;  /* 0x0000000219087892 */ /* 0x000fe4000f8efcff */
[----:B------:R-:W-:Y:S02]  /*1bc0*/  UIADD3 UR16, UPT, UPT, UR16, 0x1, URZ ;  /* 0x0000000110107890 */ /* 0x000fe4000fffe0ff */
[----:B------:R-:W-:Y:S02]  /*1bd0*/  UISETP.NE.AND UP0, UPT, UR8, 0x2, UPT ;  /* 0x000000020800788c */ /* 0x000fe4000bf05270 */
[----:B------:R-:W-:-:S07]  /*1be0*/  UISETP.NE.AND UP2, UPT, UR16, 0x1, UPT ;  /* 0x000000011000788c */ /* 0x000fce000bf45270 */
[----:B------:R-:W-:Y:S05]  /*1bf0*/  BRA.U UP0, `(.L_x_28) ;  /* 0x0000000100047547 */ /* 0x000fea000b800000 */
[----:B------:R-:W-:Y:S05]  /*1c00*/  BPT.TRAP 0x1 ;  /* 0x000000040000795c */ /* 0x000fea0000300000 */
.L_x_28:
[----:B------:R-:W-:Y:S04]  /*1c10*/  BSSY.RECONVERGENT B0, `(.L_x_29) ;  /* 0x0000003000007945 */ /* 0x000fe80003800200 */
[----:B------:R-:W-:Y:S05]  /*1c20*/  @!P4 BRA `(.L_x_30) ;  /* 0x000000000004c947 */ /* 0x000fea0003800000 */
[----:B------:R-:W-:Y:S05]  /*1c30*/  BPT.TRAP 0x1 ;  /* 0x000000040000795c */ /* 0x000fea0000300000 */
.L_x_30:
[----:B------:R-:W-:Y:S05]  /*1c40*/  BSYNC.RECONVERGENT B0 ;  /* 0x0000000000007941 */ /* 0x000fea0003800200 */
.L_x_29:
[----:B------:R-:W-:Y:S02]  /*1c50*/  UIADD3 UR26, UPT, UPT, UR20, 0x1, URZ ;  /* 0x00000001141a7890 */ /* 0x000fe4000fffe0ff */
[----:B------:R-:W-:Y:S02]  /*1c60*/  UIADD3 UR38, UP1, UPT, UR22, 0x80, URZ ;  /* 0x0000008016267890 */ /* 0x000fe4000ff3e0ff */
[----:B------:R-:W-:Y:S02]  /*1c70*/  UISETP.NE.AND UP0, UPT, UR26, 0x4, UPT ;  /* 0x000000041a00788c */ /* 0x000fe4000bf05270 */
[----:B------:R-:W-:Y:S02]  /*1c80*/  ULOP3.LUT UR33, UR33, 0xfefffff8, URZ, 0xc0, !UPT ;  /* 0xfefffff821217892 */ /* 0x000fe4000f8ec0ff */
[----:B------:R-:W-:Y:S02]  /*1c90*/  USEL UR9, URZ, 0x1, UP0 ;  /* 0x00000001ff097887 */ /* 0x000fe40008000000 */
[----:B------:R-:W-:-:S02]  /*1ca0*/  USEL UR26, UR26, URZ, UP0 ;  /* 0x000000ff1a1a7287 */ /* 0x000fc40008000000 */
[----:B------:R-:W-:Y:S02]  /*1cb0*/  UIADD3 UR30, UP0, UPT, UR22, 0x180, URZ ;  /* 0x00000180161e7890 */ /* 0x000fe4000ff1e0ff */
[----:B------:R-:W-:Y:S01]  /*1cc0*/  ULEA UR8, UR26, UR6, 0x3 ;  /* 0x000000061a087291 */ /* 0x000fe2000f8e18ff */
[----:B------:R-:W-:Y:S01]  /*1cd0*/  LOP3.LUT R15, R15, UR9, RZ, 0x3c, !PT ;  /* 0x000000090f0f7c12 */ /* 0x000fe2000f8e3cff */
[----:B------:R-:W-:Y:S02]  /*1ce0*/  UIADD3.X UR39, UPT, UPT, URZ, UR23, URZ, UP1, !UPT ;  /* 0x00000017ff277290 */ /* 0x000fe40008ffe4ff */
[----:B------:R-:W-:Y:S01]  /*1cf0*/  UPRMT UR17, URZ, 0x5410, UR4 ;  /* 0x00005410ff117896 */ /* 0x000fe20008000004 */
[----:B-1----:R-:W-:Y:S01]  /*1d00*/  SHF.L.U32 R2, R15, 0x1f, RZ ;  /* 0x0000001f0f027819 */ /* 0x002fe200000006ff */
[----:B------:R-:W-:Y:S01]  /*1d10*/  UIADD3.X UR31, UPT, UPT, URZ, UR23, URZ, UP0, !UPT ;  /* 0x00000017ff1f7290 */ /* 0x000fe200087fe4ff */
[----:B------:R-:W-:Y:S02]  /*1d20*/  UMOV UR18, 0x0 ;  /* 0x0000000000127882 */ /* 0x000fe40000000000 */
[----:B------:R4:W1:Y:S01]  /*1d30*/  SYNCS.PHASECHK.TRANS64.TRYWAIT P0, [UR8+0x20], R2 ;  /* 0x00002002ff0075a7 */ /* 0x0008620008001108 */
[----:B------:R-:W-:Y:S01]  /*1d40*/  USHF.L.U32 UR8, UR20, 0xd, URZ ;  /* 0x0000000d14087899 */ /* 0x000fe200080006ff */
[----:B------:R-:W-:Y:S01]  /*1d50*/  UMOV UR19, 0x10000000 ;  /* 0x1000000000137882 */ /* 0x000fe20000000000 */
[----:B------:R-:W-:-:S02]  /*1d60*/  UMOV UR12, UR36 ;  /* 0x00000024000c7c82 */ /* 0x000fc40008000000 */
[----:B------:R-:W-:Y:S02]  /*1d70*/  ULEA UR32, UR7, UR8, 0x1 ;  /* 0x0000000807207291 */ /* 0x000fe4000f8e08ff */
[----:B------:R-:W-:Y:S02]  /*1d80*/  UIADD3 UR8, UPT, UPT, UR6, 0xc300, UR8 ;  /* 0x0000c30006087890 */ /* 0x000fe4000fffe008 */
[----:B------:R-:W-:Y:S01]  /*1d90*/  UIADD3 UR32, UPT, UPT, UR6, 0x4300, UR32 ;  /* 0x0000430006207890 */ /* 0x000fe2000fffe020 */
[----:B------:R-:W-:Y:S01]  /*1da0*/  UMOV UR9, UR33 ;  /* 0x0000002100097c82 */ /* 0x000fe20008000000 */
[----:B------:R-:W-:Y:S01]  /*1db0*/  UMOV UR28, UR21 ;  /* 0x00000015001c7c82 */ /* 0x000fe20008000000 */
[----:B------:R-:W-:-:S06]  /*1dc0*/  UMOV UR20, UR26 ;  /* 0x0000001a00147c82 */ /* 0x000fcc0008000000 */
[----:B------:R2:W-:Y:S01]  /*1dd0*/  UTMALDG.3D.MULTICAST.2CTA [UR32], [UR38], UR17, desc[UR18] ;  /* 0x00001220260073b4 */ /* 0x0005e20008211811 */
[----:B------:R3:W-:Y:S01]  /*1de0*/  UTMALDG.3D.2CTA [UR8], [UR30], desc[UR18] ;  /* 0x000012081e0075b4 */ /* 0x0007e20008211000 */
[----:B--2---:R-:W-:Y:S02]  /*1df0*/  UIADD3 UR35, UPT, UPT, UR35, 0x40, URZ ;  /* 0x0000004023237890 */ /* 0x004fe4000fffe0ff */
[----:B---3--:R-:W-:Y:S01]  /*1e00*/  UIADD3 UR11, UPT, UPT, UR11, 0x40, URZ ;  /* 0x000000400b0b7890 */ /* 0x008fe2000fffe0ff */
[----:B----4-:R-:W-:Y:S11]  /*1e10*/  BRA.U UP2, `(.L_x_31) ;  /* 0xfffffffd02487547 */ /* 0x010ff6000b83ffff */
.L_x_25:
[----:B------:R-:W-:Y:S01]  /*1e20*/  ULEA UR8, UR26, UR6, 0x3 ;  /* 0x000000061a087291 */ /* 0x000fe2000f8e18ff */
[----:B-1----:R-:W-:Y:S01]  /*1e30*/  SHF.L.U32 R2, R15, 0x1f, RZ ;  /* 0x0000001f0f027819 */ /* 0x002fe200000006ff */
[----:B------:R-:W-:Y:S01]  /*1e40*/  @!P1 SYNCS.ARRIVE.TRANS64.A1T0 RZ, [UR6+0x88], RZ ;  /* 0x000088ffffff99a7 */ /* 0x000fe20008100006 */
[----:B------:R-:W-:-:S06]  /*1e50*/  UISETP.GT.AND UP0, UPT, UR15, UR14, UPT ;  /* 0x0000000e0f00728c */ /* 0x000fcc000bf04270 */
[----:B--2---:R1:W2:Y:S03]  /*1e60*/  SYNCS.PHASECHK.TRANS64.TRYWAIT P0, [UR8+0x20], R2 ;  /* 0x00002002ff0075a7 */ /* 0x0042a60008001108 */
[----:B------:R-:W-:Y:S05]  /*1e70*/  BRA.U !UP0, `(.L_x_32) ;  /* 0x0000000108c47547 */ /* 0x000fea000b800000 */
[----:B------:R-:W-:Y:S01]  /*1e80*/  UIADD3 UR29, UPT, UPT, UR27, UR28, URZ ;  /* 0x0000001c1b1d7290 */ /* 0x000fe2000fffe0ff */
[----:B------:R-:W-:-:S11]  /*1e90*/  UMOV UR31, UR26 ;  /* 0x0000001a001f7c82 */ /* 0x000fd60008000000 */
.L_x_38:
[----:B------:R-:W-:Y:S01]  /*1ea0*/  ULEA UR17, UR31, UR6, 0x3 ;  /* 0x000000061f117291 */ /* 0x000fe2000f8e18ff */
[----:B--2---:R-:W-:Y:S01]  /*1eb0*/  @P5 MOV R3, 0x8000 ;  /* 0x0000800000035802 */ /* 0x004fe20000000f00 */
[----:B-12---:R-:W-:Y:S10]  /*1ec0*/  @P0 BRA `(.L_x_33) ;  /* 0x00000000000c0947 */ /* 0x006ff40003800000 */
[----:B------:R-:W-:-:S04]  /*1ed0*/  SHF.L.U32 R5, R15, 0x1f, RZ ;  /* 0x0000001f0f057819 */ /* 0x000fc800000006ff */
[----:B------:R-:W2:Y:S02]  /*1ee0*/  SYNCS.PHASECHK.TRANS64.TRYWAIT P0, [UR17+0x20], R5 ;  /* 0x00002005ff0075a7 */ /* 0x000ea40008001111 */
[----:B--2---:R-:W-:Y:S05]  /*1ef0*/  @!P0 BRA `(.L_x_34) ;  /* 0x0000006800d08947 */ /* 0x004fea0003800000 */
.L_x_33:
[----:B------:R2:W-:Y:S01]  /*1f00*/  @P5 SYNCS.ARRIVE.TRANS64 RZ, [UR17], R3 ;  /* 0x00000003ffff59a7 */ /* 0x0005e20008000011 */
[----:B------:R-:W-:-:S04]  /*1f10*/  ULOP3.LUT UR8, UR25, 0x2, URZ, 0xfc, !UPT ;  /* 0x0000000219087892 */ /* 0x000fc8000f8efcff */
[----:B------:R-:W-:-:S09]  /*1f20*/  UISETP.NE.AND UP0, UPT, UR8, 0x2, UPT ;  /* 0x000000020800788c */ /* 0x000fd2000bf05270 */
[----:B------:R-:W-:Y:S05]  /*1f30*/  BRA.U UP0, `(.L_x_35) ;  /* 0x0000000100047547 */ /* 0x000fea000b800000 */
[----:B------:R-:W-:Y:S05]  /*1f40*/  BPT.TRAP 0x1 ;  /* 0x000000040000795c */ /* 0x000fea0000300000 */
.L_x_35:
[----:B------:R-:W-:Y:S04]  /*1f50*/  BSSY.RECONVERGENT B0, `(.L_x_36) ;  /* 0x0000003000007945 */ /* 0x000fe80003800200 */
[----:B------:R-:W-:Y:S05]  /*1f60*/  @!P4 BRA `(.L_x_37) ;  /* 0x000000000004c947 */ /* 0x000fea0003800000 */
[----:B------:R-:W-:Y:S05]  /*1f70*/  BPT.TRAP 0x1 ;  /* 0x000000040000795c */ /* 0x000fea0000300000 */
.L_x_37:
[----:B------:R-:W-:Y:S05]  /*1f80*/  BSYNC.RECONVERGENT B0 ;  /* 0x0000000000007941 */ /* 0x000fea0003800200 */
.L_x_36:
[----:B------:R-:W-:Y:S02]  /*1f90*/  UIADD3 UR26, UPT, UPT, UR31, 0x1, URZ ;  /* 0x000000011f1a7890 */ /* 0x000fe4000fffe0ff */
[----:B------:R-:W-:Y:S02]  /*1fa0*/  UIADD3 UR40, UP1, UPT, UR22, 0x80, URZ ;  /* 0x0000008016287890 */ /* 0x000fe4000ff3e0ff */
[----:B------:R-:W-:Y:S02]  /*1fb0*/  UISETP.NE.AND UP0, UPT, UR26, 0x4, UPT ;  /* 0x000000041a00788c */ /* 0x000fe4000bf05270 */
[----:B------:R-:W-:Y:S02]  /*1fc0*/  USHF.L.U32 UR11, UR28, 0x6, URZ ;  /* 0x000000061c0b7899 */ /* 0x000fe400080006ff */
[----:B------:R-:W-:Y:S02]  /*1fd0*/  USEL UR9, URZ, 0x1, UP0 ;  /* 0x00000001ff097887 */ /* 0x000fe40008000000 */
[----:B------:R-:W-:-:S02]  /*1fe0*/  USEL UR26, UR26, URZ, UP0 ;  /* 0x000000ff1a1a7287 */ /* 0x000fc40008000000 */
[----:B------:R-:W-:Y:S02]  /*1ff0*/  UIADD3 UR38, UP0, UPT, UR22, 0x180, URZ ;  /* 0x0000018016267890 */ /* 0x000fe4000ff1e0ff */
[----:B------:R-:W-:Y:S01]  /*2000*/  ULEA UR8, UR26, UR6, 0x3 ;  /* 0x000000061a087291 */ /* 0x000fe2000f8e18ff */
[----:B------:R-:W-:Y:S01]  /*2010*/  LOP3.LUT R15, R15, UR9, RZ, 0x3c, !PT ;  /* 0x000000090f0f7c12 */ /* 0x000fe2000f8e3cff */
[----:B------:R-:W-:Y:S02]  /*2020*/  ULOP3.LUT UR17, UR17, 0xfefffff8, URZ, 0xc0, !UPT ;  /* 0xfefffff811117892 */ /* 0x000fe4000f8ec0ff */
[----:B------:R-:W-:Y:S01]  /*2030*/  UIADD3 UR19, UPT, UPT, UR5, UR11, URZ ;  /* 0x0000000b05137290 */ /* 0x000fe2000fffe0ff */
[----:B-1----:R-:W-:Y:S01]  /*2040*/  SHF.L.U32 R2, R15, 0x1f, RZ ;  /* 0x0000001f0f027819 */ /* 0x002fe200000006ff */
[----:B------:R-:W-:Y:S02]  /*2050*/  UIADD3.X UR41, UPT, UPT, URZ, UR23, URZ, UP1, !UPT ;  /* 0x00000017ff297290 */ /* 0x000fe40008ffe4ff */
[----:B------:R-:W-:Y:S01]  /*2060*/  UPRMT UR30, URZ, 0x5410, UR4 ;  /* 0x00005410ff1e7896 */ /* 0x000fe20008000004 */
[----:B------:R4:W1:Y:S01]  /*2070*/  SYNCS.PHASECHK.TRANS64.TRYWAIT P0, [UR8+0x20], R2 ;  /* 0x00002002ff0075a7 */ /* 0x0008620008001108 */
[----:B------:R-:W-:-:S02]  /*2080*/  USHF.L.U32 UR8, UR31, 0xd, URZ ;  /* 0x0000000d1f087899 */ /* 0x000fc400080006ff */
[----:B------:R-:W-:Y:S02]  /*2090*/  UIADD3.X UR39, UPT, UPT, URZ, UR23, URZ, UP0, !UPT ;  /* 0x00000017ff277290 */ /* 0x000fe400087fe4ff */
[----:B------:R-:W-:Y:S02]  /*20a0*/  ULEA UR16, UR7, UR8, 0x1 ;  /* 0x0000000807107291 */ /* 0x000fe4000f8e08ff */
[----:B------:R-:W-:Y:S02]  /*20b0*/  UIADD3 UR8, UPT, UPT, UR6, 0xc300, UR8 ;  /* 0x0000c30006087890 */ /* 0x000fe4000fffe008 */
[----:B------:R-:W-:Y:S01]  /*20c0*/  UIADD3 UR16, UPT, UPT, UR6, 0x4300, UR16 ;  /* 0x0000430006107890 */ /* 0x000fe2000fffe010 */
[----:B------:R-:W-:Y:S01]  /*20d0*/  UMOV UR32, 0x0 ;  /* 0x0000000000207882 */ /* 0x000fe20000000000 */
[----:B------:R-:W-:Y:S01]  /*20e0*/  UMOV UR33, 0x10000000 ;  /* 0x1000000000217882 */ /* 0x000fe20000000000 */
[----:B------:R-:W-:Y:S01]  /*20f0*/  UMOV UR18, UR34 ;  /* 0x0000002200127c82 */ /* 0x000fe20008000000 */
[----:B------:R-:W-:Y:S01]  /*2100*/  UMOV UR20, UR36 ;  /* 0x0000002400147c82 */ /* 0x000fe20008000000 */
[----:B------:R-:W-:Y:S01]  /*2110*/  UMOV UR12, UR36 ;  /* 0x00000024000c7c82 */ /* 0x000fe20008000000 */
[----:B------:R-:W-:Y:S01]  /*2120*/  UMOV UR9, UR17 ;  /* 0x0000001100097c82 */ /* 0x000fe20008000000 */
[----:B------:R-:W-:-:S02]  /*2130*/  UIADD3 UR28, UPT, UPT, UR28, 0x1, URZ ;  /* 0x000000011c1c7890 */ /* 0x000fc4000fffe0ff */
[----:B------:R4:W-:Y:S01]  /*2140*/  UTMALDG.3D.MULTICAST.2CTA [UR16], [UR40], UR30, desc[UR32] ;  /* 0x00002010280073b4 */ /* 0x0009e2000821181e */
[----:B------:R-:W-:Y:S01]  /*2150*/  UMOV UR31, UR26 ;  /* 0x0000001a001f7c82 */ /* 0x000fe20008000000 */
[----:B------:R-:W-:Y:S01]  /*2160*/  UISETP.NE.AND UP0, UPT, UR28, UR29, UPT ;  /* 0x0000001d1c00728c */ /* 0x000fe2000bf05270 */
[----:B------:R4:W-:Y:S08]  /*2170*/  UTMALDG.3D.2CTA [UR8], [UR38], desc[UR32] ;  /* 0x00002008260075b4 */ /* 0x0009f00008211000 */
[----:B----4-:R-:W-:Y:S05]  /*2180*/  BRA.U UP0, `(.L_x_38) ;  /* 0xfffffffd00447547 */ /* 0x010fea000b83ffff */
.L_x_32:
[----:B-1----:R-:W-:Y:S01]  /*2190*/  LEA R2, R14, UR6, 0x3 ;  /* 0x000000060e027c11 */ /* 0x002fe2000f8e18ff */
[----:B------:R-:W-:Y:S01]  /*21a0*/  NOP ;  /* 0x0000000000007918 */ /* 0x000fe20000000000 */
[----:B--2---:R-:W-:Y:S02]  /*21b0*/  SHF.L.U32 R3, R12, 0x1f, RZ ;  /* 0x0000001f0c037819 */ /* 0x004fe400000006ff */
[----:B------:R-:W-:Y:S02]  /*21c0*/  LEA R4, R14, UR6, 0x4 ;  /* 0x000000060e047c11 */ /* 0x000fe4000f8e20ff */
[----:B------:R-:W1:Y:S02]  /*21d0*/  SYNCS.PHASECHK.TRANS64.TRYWAIT P0, [R2+URZ+0x90], R3 ;  /* 0x00009003020075a7 */ /* 0x000e6400080011ff */
[----:B-1----:R-:W-:Y:S05]  /*21e0*/  @!P0 BRA `(.L_x_39) ;  /* 0x00000068002c8947 */ /* 0x002fea0003800000 */
.L_x_152:
[----:B------:R-:W2:Y:S01]  /*21f0*/  LDS.128 R4, [R4+0x120] ;  /* 0x0001200004047984 */ /* 0x000ea20000000c00 */
[----:B------:R-:W-:Y:S01]  /*2200*/  ISETP.GE.AND P0, PT, R26, 0x1, PT ;  /* 0x000000011a00780c */ /* 0x000fe20003f06270 */
[----:B-1----:R-:W-:Y:S01]  /*2210*/  VIADD R2, R2, 0xa0 ;  /* 0x000000a002027836 */ /* 0x002fe20000000000 */
[----:B------:R-:W-:Y:S01]  /*2220*/  @!PT LDS RZ, [RZ] ;  /* 0x00000000fffff984 */ /* 0x000fe20000000800 */
[----:B------:R-:W-:Y:S01]  /*2230*/  @!PT LDS RZ, [RZ] ;  /* 0x00000000fffff984 */ /* 0x000fe20000000800 */
[----:B------:R-:W-:Y:S01]  /*2240*/  @!PT LDS RZ, [RZ] ;  /* 0x00000000fffff984 */ /* 0x000fe20000000800 */
[----:B------:R-:W-:Y:S01]  /*2250*/  @!PT LDS RZ, [RZ] ;  /* 0x00000000fffff984 */ /* 0x000fe20000000800 */
[----:B------:R1:W-:Y:S06]  /*2260*/  MEMBAR.ALL.CTA ;  /* 0x0000000000007992 */ /* 0x0003ec0000008000 */
[----:B-1----:R-:W1:Y:S01]  /*2270*/  FENCE.VIEW.ASYNC.S ;  /* 0x00000000000073c6 */ /* 0x002e620000000000 */
[----:B------:R-:W-:-:S04]  /*2280*/  PRMT R2, RZ, 0x654, R2 ;  /* 0x00000654ff027816 */ /* 0x000fc80000000002 */
[----:B-1----:R1:W-:Y:S01]  /*2290*/  SYNCS.ARRIVE.TRANS64.RED.A1T0 RZ, [R2+URZ], RZ ;  /* 0x000000ff02ff79a7 */ /* 0x0023e200081004ff */
[----:B--2---:R-:W-:-:S13]  /*22a0*/  LOP3.LUT P2, RZ, R6, 0x1, RZ, 0xc0, !PT ;  /* 0x0000000106ff7812 */ /* 0x004fda000784c0ff */
[----:B------:R-:W-:Y:S01]  /*22b0*/  @P2 SHF.R.U32.HI R3, RZ, 0x10, R5 ;  /* 0x00000010ff032819 */ /* 0x000fe20000011605 */
[----:B------:R-:W-:Y:S01]  /*22c0*/  VOTEU.ANY UP0, P2 ;  /* 0x0000000000ff7886 */ /* 0x000fe20001000100 */
[----:B------:R-:W-:Y:S02]  /*22d0*/  @P2 MOV R13, R4 ;  /* 0x00000004000d2202 */ /* 0x000fe40000000f00 */
[----:B------:R-:W-:Y:S02]  /*22e0*/  @P2 R2UR.BROADCAST UR8, R3 ;  /* 0x00000000030822ca */ /* 0x000fe400008e0000 */
[----:B------:R-:W-:-:S11]  /*22f0*/  @P2 LOP3.LUT R11, R5, 0xffff, RZ, 0xc0, !PT ;  /* 0x0000ffff050b2812 */ /* 0x000fd600078ec0ff */
[----:B------:R-:W-:Y:S01]  /*2300*/  @UP0 UMOV UR36, UR8 ;  /* 0x0000000800240c82 */ /* 0x000fe20008000000 */
[----:B-1----:R-:W-:Y:S05]  /*2310*/  @!P0 BRA `(.L_x_40) ;  /* 0x0000000000b88947 */ /* 0x002fea0003800000 */
[----:B------:R-:W3:Y:S01]  /*2320*/  LDC.64 R4, c[0x0][0xb18] ;  /* 0x0002c600ff047b82 */ /* 0x000ee20000000a00 */
[----:B------:R-:W-:-:S07]  /*2330*/  ISETP.NE.AND P3, PT, R26, 0x1, PT ;  /* 0x000000011a00780c */ /* 0x000fce0003f65270 */
[----:B------:R-:W1:Y:S08]  /*2340*/  LDC.64 R6, c[0x0][0xb10] ;  /* 0x0002c400ff067b82 */ /* 0x000e700000000a00 */
[----:B------:R-:W2:Y:S08]  /*2350*/  LDC R17, c[0x0][0xb20] ;  /* 0x0002c800ff117b82 */ /* 0x000eb00000000800 */
[----:B------:R-:W4:Y:S01]  /*2360*/  LDC R18, c[0x0][0xb0c] ;  /* 0x0002c300ff127b82 */ /* 0x000f220000000800 */
[----:B---3--:R-:W-:Y:S01]  /*2370*/  IMAD.HI.U32 R22, R0, R5, RZ ;  /* 0x0000000500167227 */ /* 0x008fe200078e00ff */
[----:B------:R-:W-:-:S06]  /*2380*/  ISETP.NE.AND P0, PT, R4, 0x1, PT ;  /* 0x000000010400780c */ /* 0x000fcc0003f05270 */
[----:B------:R-:W3:Y:S01]  /*2390*/  LDC.64 R2, c[0x0][0xb28] ;  /* 0x0002ca00ff027b82 */ /* 0x000ee20000000a00 */
[----:B-1----:R-:W-:-:S04]  /*23a0*/  IMAD.HI.U32 R20, R9, R6, RZ ;  /* 0x0000000609147227 */ /* 0x002fc800078e00ff */
[----:B------:R-:W-:Y:S01]  /*23b0*/  IMAD.HI.U32 R24, R13, R6, RZ ;  /* 0x000000060d187227 */ /* 0x000fe200078e00ff */
[----:B------:R-:W-:Y:S02]  /*23c0*/  SHF.R.U32.HI R20, RZ, R7, R20 ;  /* 0x00000007ff147219 */ /* 0x000fe40000011614 */
[----:B--2---:R-:W-:Y:S01]  /*23d0*/  SHF.R.U32.HI R19, RZ, R17, R22 ;  /* 0x00000011ff137219 */ /* 0x004fe20000011616 */
[----:B------:R-:W-:Y:S01]  /*23e0*/  IMAD.HI.U32 R22, R11, R5, RZ ;  /* 0x000000050b167227 */ /* 0x000fe200078e00ff */
[----:B------:R-:W-:Y:S02]  /*23f0*/  SHF.R.U32.HI R24, RZ, R7, R24 ;  /* 0x00000007ff187219 */ /* 0x000fe40000011618 */
[----:B------:R-:W-:Y:S02]  /*2400*/  SEL R19, R0, R19, !P0 ;  /* 0x0000001300137207 */ /* 0x000fe40004000000 */
[----:B------:R-:W-:Y:S02]  /*2410*/  SHF.R.U32.HI R22, RZ, R17, R22 ;  /* 0x00000011ff167219 */ /* 0x000fe40000011616 */
[----:B----4-:R-:W-:-:S02]  /*2420*/  ISETP.NE.AND P1, PT, R18, 0x1, PT ;  /* 0x000000011200780c */ /* 0x010fc40003f25270 */
[----:B------:R-:W-:Y:S02]  /*2430*/  SEL R5, R11, R22, !P0 ;  /* 0x000000160b057207 */ /* 0x000fe40004000000 */
[----:B------:R-:W-:Y:S02]  /*2440*/  SEL R21, R9, R20, !P1 ;  /* 0x0000001409157207 */ /* 0x000fe40004800000 */
[----:B------:R-:W-:Y:S01]  /*2450*/  SEL R7, R13, R24, !P1 ;  /* 0x000000180d077207 */ /* 0x000fe20004800000 */
[----:B---3--:R-:W-:Y:S01]  /*2460*/  IMAD.HI.U32 R20, R19, R2, RZ ;  /* 0x0000000213147227 */ /* 0x008fe200078e00ff */
[----:B------:R-:W-:-:S03]  /*2470*/  IADD3 R17, PT, PT, -R5, RZ, RZ ;  /* 0x000000ff05117210 */ /* 0x000fc60007ffe1ff */
        /* <DEDUP_REMOVED lines=11> */
[----:B------:R-:W-:-:S04]  /*2530*/  @!P0 IMAD.HI.U32 R20, R7, R2, RZ ;  /* 0x0000000207148227 */ /* 0x000fc800078e00ff */
[----:B------:R-:W-:Y:S01]  /*2540*/  IMAD.MOV R2, RZ, RZ, -R6 ;  /* 0x000000ffff027224 */ /* 0x000fe200078e0a06 */
[----:B------:R-:W-:-:S03]  /*2550*/  @!P0 SHF.R.U32.HI R20, RZ, R3, R20 ;  /* 0x00000003ff148219 */ /* 0x000fc60000011614 */
[----:B------:R-:W-:Y:S01]  /*2560*/  IMAD R2, R26, R2, R5 ;  /* 0x000000021a027224 */ /* 0x000fe200078e0205 */
        /* <DEDUP_REMOVED lines=9> */
.L_x_40:
[----:B------:R-:W1:Y:S02]  /*2600*/  LDCU UR8, c[0x0][0xb30] ;  /* 0x00016600ff0877ac */ /* 0x000e640008000800 */
[----:B-1----:R-:W-:-:S09]  /*2610*/  UISETP.NE.AND UP0, UPT, UR8, 0x1, UPT ;  /* 0x000000010800788c */ /* 0x002fd2000bf05270 */
[----:B------:R-:W-:Y:S05]  /*2620*/  BRA.U UP0, `(.L_x_41) ;  /* 0x0000000100407547 */ /* 0x000fea000b800000 */
[----:B------:R-:W1:Y:S08]  /*2630*/  LDC.64 R4, c[0x0][0xb10] ;  /* 0x0002c400ff047b82 */ /* 0x000e700000000a00 */
[----:B------:R-:W2:Y:S08]  /*2640*/  LDC.64 R2, c[0x0][0xb18] ;  /* 0x0002c600ff027b82 */ /* 0x000eb00000000a00 */
[----:B------:R-:W4:Y:S08]  /*2650*/  LDC R6, c[0x0][0xb20] ;  /* 0x0002c800ff067b82 */ /* 0x000f300000000800 */
[----:B------:R-:W3:Y:S01]  /*2660*/  LDC R18, c[0x0][0xb0c] ;  /* 0x0002c300ff127b82 */ /* 0x000ee20000000800 */
[----:B-1----:R-:W-:-:S05]  /*2670*/  IMAD.HI.U32 R4, R13, R4, RZ ;  /* 0x000000040d047227 */ /* 0x002fca00078e00ff */
[----:B------:R-:W-:Y:S01]  /*2680*/  SHF.R.U32.HI R4, RZ, R5, R4 ;  /* 0x00000005ff047219 */ /* 0x000fe20000011604 */
[----:B--2---:R-:W-:Y:S01]  /*2690*/  IMAD.HI.U32 R3, R11, R3, RZ ;  /* 0x000000030b037227 */ /* 0x004fe200078e00ff */
[----:B------:R-:W-:-:S04]  /*26a0*/  ISETP.NE.AND P0, PT, R2, 0x1, PT ;  /* 0x000000010200780c */ /* 0x000fc80003f05270 */
[----:B----4-:R-:W-:-:S04]  /*26b0*/  SHF.R.U32.HI R6, RZ, R6, R3 ;  /* 0x00000006ff067219 */ /* 0x010fc80000011603 */
[----:B------:R-:W-:Y:S02]  /*26c0*/  SEL R3, R11, R6, !P0 ;  /* 0x000000060b037207 */ /* 0x000fe40004000000 */
[----:B---3--:R-:W-:-:S04]  /*26d0*/  ISETP.NE.AND P1, PT, R18, 0x1, PT ;  /* 0x000000011200780c */ /* 0x008fc80003f25270 */
[----:B------:R-:W-:-:S05]  /*26e0*/  SEL R4, R13, R4, !P1 ;  /* 0x000000040d047207 */ /* 0x000fca0004800000 */
[----:B------:R-:W-:Y:S02]  /*26f0*/  IMAD.IADD R5, R3, 0x1, -R4 ;  /* 0x0000000103057824 */ /* 0x000fe400078e0a04 */
[----:B------:R-:W-:Y:S02]  /*2700*/  IMAD.IADD R3, R4, 0x1, -R3 ;  /* 0x0000000104037824 */ /* 0x000fe400078e0a03 */
[----:B------:R-:W-:Y:S02]  /*2710*/  IMAD R13, R5, R18, R13 ;  /* 0x00000012050d7224 */ /* 0x000fe400078e020d */
[----:B------:R-:W-:-:S07]  /*2720*/  IMAD R11, R3, R2, R11 ;  /* 0x00000002030b7224 */ /* 0x000fce00078e020b */
.L_x_41:
[----:B------:R-:W-:Y:S01]  /*2730*/  VIADD R14, R14, 0x1 ;  /* 0x000000010e0e7836 */ /* 0x000fe20000000000 */
[----:B------:R-:W-:Y:S01]  /*2740*/  PLOP3.LUT P1, PT, PT, PT, PT, 0x80, 0x8 ;  /* 0x000000000008781c */ /* 0x000fe20003f2f070 */
[----:B------:R-:W-:Y:S02]  /*2750*/  IMAD.IADD R21, R13, 0x1, R64 ;  /* 0x000000010d157824 */ /* 0x000fe400078e0240 */
[----:B------:R-:W-:Y:S01]  /*2760*/  IMAD.IADD R20, R11, 0x1, R62 ;  /* 0x000000010b147824 */ /* 0x000fe200078e023e */
[----:B------:R-:W-:-:S04]  /*2770*/  ISETP.NE.AND P0, PT, R14, 0x2, PT ;  /* 0x000000020e00780c */ /* 0x000fc80003f05270 */
[----:B------:R-:W-:Y:S02]  /*2780*/  SEL R3, RZ, 0x1, P0 ;  /* 0x00000001ff037807 */ /* 0x000fe40000000000 */
[----:B------:R-:W-:Y:S02]  /*2790*/  SEL R14, R14, RZ, P0 ;  /* 0x000000ff0e0e7207 */ /* 0x000fe40000000000 */
[----:B------:R-:W-:Y:S01]  /*27a0*/  LOP3.LUT R12, R12, R3, RZ, 0x3c, !PT ;  /* 0x000000030c0c7212 */ /* 0x000fe200078e3cff */
[----:B------:R-:W-:Y:S06]  /*27b0*/  @P2 BRA `(.L_x_42) ;  /* 0xfffffff000502947 */ /* 0x000fec000383ffff */
[----:B------:R-:W-:Y:S01]  /*27c0*/  UIADD3 UR6, UPT, UPT, UR6, 0x20, URZ ;  /* 0x0000002006067890 */ /* 0x000fe2000fffe0ff */
[----:B------:R-:W-:-:S03]  /*27d0*/  SHF.L.U32 R3, R15, 0x1f, RZ ;  /* 0x0000001f0f037819 */ /* 0x000fc600000006ff */
[----:B------:R-:W-:-:S09]  /*27e0*/  ULEA UR4, UR26, UR6, 0x3 ;  /* 0x000000061a047291 */ /* 0x000fd2000f8e18ff */
[----:B------:R-:W1:Y:S02]  /*27f0*/  SYNCS.PHASECHK.TRANS64.TRYWAIT P0, [UR4], R3 ;  /* 0x00000003ff0075a7 */ /* 0x000e640008001104 */
[----:B-1----:R-:W-:Y:S05]  /*2800*/  @!P0 BRA `(.L_x_43) ;  /* 0x0000006000b88947 */ /* 0x002fea0003800000 */
.L_x_154:
[----:B------:R-:W-:-:S04]  /*2810*/  UIADD3 UR5, UPT, UPT, UR26, 0x1, URZ ;  /* 0x000000011a057890 */ /* 0x000fc8000fffe0ff */
[----:B------:R-:W-:-:S04]  /*2820*/  UISETP.NE.AND UP0, UPT, UR5, 0x4, UPT ;  /* 0x000000040500788c */ /* 0x000fc8000bf05270 */
[----:B------:R-:W-:Y:S02]  /*2830*/  USEL UR7, URZ, 0x1, UP0 ;  /* 0x00000001ff077887 */ /* 0x000fe40008000000 */
[----:B------:R-:W-:-:S04]  /*2840*/  USEL UR5, UR5, URZ, UP0 ;  /* 0x000000ff05057287 */ /* 0x000fc80008000000 */
[----:B------:R-:W-:Y:S01]  /*2850*/  ULEA UR4, UR5, UR6, 0x3 ;  /* 0x0000000605047291 */ /* 0x000fe2000f8e18ff */
[----:B------:R-:W-:-:S04]  /*2860*/  LOP3.LUT R2, R15, UR7, RZ, 0x3c, !PT ;  /* 0x000000070f027c12 */ /* 0x000fc8000f8e3cff */
[----:B-1----:R-:W-:-:S04]  /*2870*/  SHF.L.U32 R3, R2, 0x1f, RZ ;  /* 0x0000001f02037819 */ /* 0x002fc800000006ff */
[----:B------:R-:W1:Y:S02]  /*2880*/  SYNCS.PHASECHK.TRANS64.TRYWAIT P0, [UR4], R3 ;  /* 0x00000003ff0075a7 */ /* 0x000e640008001104 */
[----:B-1----:R-:W-:Y:S05]  /*2890*/  @!P0 BRA `(.L_x_44) ;  /* 0x0000006000ac8947 */ /* 0x002fea0003800000 */
.L_x_156:
        /* <DEDUP_REMOVED lines=9> */
.L_x_158:
[----:B------:R-:W-:-:S04]  /*2930*/  UIADD3 UR5, UPT, UPT, UR5, 0x1, URZ ;  /* 0x0000000105057890 */ /* 0x000fc8000fffe0ff */
[----:B------:R-:W-:-:S04]  /*2940*/  UISETP.NE.AND UP0, UPT, UR5, 0x4, UPT ;  /* 0x000000040500788c */ /* 0x000fc8000bf05270 */
[----:B------:R-:W-:Y:S02]  /*2950*/  USEL UR4, URZ, 0x1, UP0 ;  /* 0x00000001ff047887 */ /* 0x000fe40008000000 */
[----:B------:R-:W-:-:S04]  /*2960*/  USEL UR5, UR5, URZ, UP0 ;  /* 0x000000ff05057287 */ /* 0x000fc80008000000 */
[----:B------:R-:W-:Y:S01]  /*2970*/  ULEA UR5, UR5, UR6, 0x3 ;  /* 0x0000000605057291 */ /* 0x000fe2000f8e18ff */
[----:B-1----:R-:W-:-:S04]  /*2980*/  LOP3.LUT R3, R2, UR4, RZ, 0x3c, !PT ;  /* 0x0000000402037c12 */ /* 0x002fc8000f8e3cff */
[----:B------:R-:W-:Y:S01]  /*2990*/  SHF.L.U32 R3, R3, 0x1f, RZ ;  /* 0x0000001f03037819 */ /* 0x000fe200000006ff */
[----:B---3--:R-:W-:-:S07]  /*29a0*/  IMAD.U32 R0, RZ, RZ, UR5 ;  /* 0x00000005ff007e24 */ /* 0x008fce000f8e00ff */
.L_x_46:
[----:B-1----:R1:W2:Y:S02]  /*29b0*/  SYNCS.PHASECHK.TRANS64.TRYWAIT P0, [R0+URZ], R3 ;  /* 0x00000003000075a7 */ /* 0x0022a400080011ff */
[----:B--2---:R-:W-:Y:S05]  /*29c0*/  @!P0 NANOSLEEP.SYNCS 0x989680 ;  /* 0x009896800000895d */ /* 0x004fea0003900000 */
[----:B------:R-:W2:Y:S02]  /*29d0*/  @!P0 SYNCS.PHASECHK.TRANS64 P0, [R0+URZ], R3 ;  /* 0x00000003000085a7 */ /* 0x000ea400080010ff */
[----:B--2---:R-:W-:Y:S05]  /*29e0*/  @P0 EXIT ;  /* 0x000000000000094d */ /* 0x004fea0003800000 */
[----:B------:R-:W-:Y:S05]  /*29f0*/  BRA `(.L_x_46) ;  /* 0xfffffffc00ec7947 */ /* 0x000fea000383ffff */
.L_x_22:
[----:B------:R-:W-:-:S04]  /*2a00*/  UISETP.NE.AND UP0, UPT, UR37, URZ, UPT ;  /* 0x000000ff2500728c */ /* 0x000fc8000bf05270 */
[----:B------:R-:W-:-:S09]  /*2a10*/  UISETP.NE.OR UP0, UPT, UR10, 0x1, UP0 ;  /* 0x000000010a00788c */ /* 0x000fd20008705670 */
[----:B------:R-:W-:Y:S05]  /*2a20*/  BRA.U UP0, `(.L_x_47) ;  /* 0x00000005004c7547 */ /* 0x000fea000b800000 */
[----:B------:R-:W-:Y:S01]  /*2a30*/  HFMA2 R11, -RZ, RZ, 0, 0 ;  /* 0x00000000ff0b7431 */ /* 0x000fe200000001ff */
[----:B------:R-:W-:Y:S01]  /*2a40*/  ISETP.GE.U32.AND P2, PT, R10, 0x8, PT ;  /* 0x000000080a00780c */ /* 0x000fe20003f46070 */
[----:B------:R-:W-:Y:S01]  /*2a50*/  IMAD.MOV.U32 R12, RZ, RZ, 0x1 ;  /* 0x00000001ff0c7424 */ /* 0x000fe200078e00ff */
[----:B------:R-:W-:Y:S01]  /*2a60*/  CS2R R8, SRZ ;  /* 0x0000000000087805 */ /* 0x000fe2000001ff00 */
[----:B------:R-:W-:Y:S01]  /*2a70*/  IMAD.MOV.U32 R3, RZ, RZ, RZ ;  /* 0x000000ffff037224 */ /* 0x000fe200078e00ff */
[----:B------:R-:W-:Y:S01]  /*2a80*/  UMOV UR4, 0x400 ;  /* 0x0000040000047882 */ /* 0x000fe20000000000 */
[----:B------:R-:W-:Y:S01]  /*2a90*/  UMOV UR6, URZ ;  /* 0x000000ff00067c82 */ /* 0x000fe20008000000 */
[----:B------:R-:W-:-:S12]  /*2aa0*/  ULEA UR37, UR37, UR4, 0x18 ;  /* 0x0000000425257291 */ /* 0x000fd8000f8ec0ff */
.L_x_51:
[----:B------:R-:W-:Y:S02]  /*2ab0*/  LEA R0, R3, UR37, 0x3 ;  /* 0x0000002503007c11 */ /* 0x000fe4000f8e18ff */
[----:B------:R-:W-:-:S03]  /*2ac0*/  SHF.L.U32 R5, R8, 0x1f, RZ ;  /* 0x0000001f08057819 */ /* 0x000fc600000006ff */
[----:B------:R-:W-:Y:S01]  /*2ad0*/  VIADD R4, R0, 0x100 ;  /* 0x0000010000047836 */ /* 0x000fe20000000000 */
[----:B------:R-:W1:Y:S02]  /*2ae0*/  SYNCS.PHASECHK.TRANS64.TRYWAIT P0, [R0+URZ+0xf0], R5 ;  /* 0x0000f005000075a7 */ /* 0x000e6400080011ff */
[----:B-1----:R-:W-:Y:S05]  /*2af0*/  @!P0 BRA `(.L_x_48) ;  /* 0x0000006000448947 */ /* 0x002fea0003800000 */
.L_x_159:
[----:B------:R-:W-:Y:S01]  /*2b00*/  ULEA UR5, UR6, UR37, 0x3 ;  /* 0x0000002506057291 */ /* 0x000fe2000f8e18ff */
[----:B------:R-:W-:Y:S01]  /*2b10*/  PRMT R4, RZ, 0x654, R4 ;  /* 0x00000654ff047816 */ /* 0x000fe20000000004 */
[----:B-1----:R-:W-:Y:S01]  /*2b20*/  @!P2 IMAD.MOV.U32 R5, RZ, RZ, 0x10 ;  /* 0x00000010ff05a424 */ /* 0x002fe200078e00ff */
[----:B------:R-:W-:Y:S01]  /*2b30*/  SHF.L.U32 R7, R12, 0x1f, RZ ;  /* 0x0000001f0c077819 */ /* 0x000fe200000006ff */
[----:B------:R-:W-:Y:S01]  /*2b40*/  UIADD3 UR4, UPT, UPT, UR5, 0x90, URZ ;  /* 0x0000009005047890 */ /* 0x000fe2000fffe0ff */
[----:B------:R1:W-:Y:S05]  /*2b50*/  SYNCS.ARRIVE.TRANS64.RED.A1T0 RZ, [R4+URZ], RZ ;  /* 0x000000ff04ff79a7 */ /* 0x0003ea00081004ff */
[----:B------:R-:W-:Y:S01]  /*2b60*/  IMAD.U32 R13, RZ, RZ, UR4 ;  /* 0x00000004ff0d7e24 */ /* 0x000fe2000f8e00ff */
[----:B------:R-:W2:Y:S04]  /*2b70*/  SYNCS.PHASECHK.TRANS64.TRYWAIT P0, [UR5+0xa0], R7 ;  /* 0x0000a007ff0075a7 */ /* 0x000ea80008001105 */
[----:B------:R-:W-:Y:S01]  /*2b80*/  PRMT R13, R10, 0x654, R13 ;  /* 0x000006540a0d7816 */ /* 0x000fe2000000000d */
[----:B-12---:R-:W-:Y:S06]  /*2b90*/  @!P0 BRA `(.L_x_49) ;  /* 0x0000006000308947 */ /* 0x006fec0003800000 */
.L_x_161:
[----:B------:R-:W-:Y:S01]  /*2ba0*/  ULEA UR4, UR6, UR37, 0x4 ;  /* 0x0000002506047291 */ /* 0x000fe2000f8e20ff */
[----:B------:R-:W-:Y:S01]  /*2bb0*/  SEL R2, R13, R2, !P2 ;  /* 0x000000020d027207 */ /* 0x000fe20005000000 */
[----:B------:R-:W-:Y:S01]  /*2bc0*/  UIADD3 UR5, UPT, UPT, UR5, 0x90, URZ ;  /* 0x0000009005057890 */ /* 0x000fe2000fffe0ff */
[----:B-1----:R-:W-:Y:S01]  /*2bd0*/  LEA R0, R11, UR37, 0x3 ;  /* 0x000000250b007c11 */ /* 0x002fe2000f8e18ff */
[----:B------:R-:W-:Y:S01]  /*2be0*/  UIADD3 UR4, UPT, UPT, UR4, 0x120, URZ ;  /* 0x0000012004047890 */ /* 0x000fe2000fffe0ff */
[----:B------:R1:W-:Y:S01]  /*2bf0*/  @!P2 SYNCS.ARRIVE.TRANS64.RED RZ, [R2+URZ], R5 ;  /* 0x0000000502ffa9a7 */ /* 0x0003e200080004ff */
[----:B------:R-:W-:Y:S01]  /*2c00*/  UIADD3 UR6, UPT, UPT, UR6, 0x1, URZ ;  /* 0x0000000106067890 */ /* 0x000fe2000fffe0ff */
[----:B------:R-:W-:-:S03]  /*2c10*/  VIADD R3, R3, 0x1 ;  /* 0x0000000103037836 */ /* 0x000fc60000000000 */
[----:B------:R-:W-:Y:S02]  /*2c20*/  UISETP.NE.AND UP0, UPT, UR6, 0x2, UPT ;  /* 0x000000020600788c */ /* 0x000fe4000bf05270 */
[----:B------:R-:W-:Y:S01]  /*2c30*/  ISETP.NE.AND P0, PT, R3, 0x2, PT ;  /* 0x000000020300780c */ /* 0x000fe20003f05270 */
[----:B------:R-:W-:Y:S06]  /*2c40*/  UGETNEXTWORKID.BROADCAST [UR4], [UR5] ;  /* 0x00000000040073ca */ /* 0x000fec0008000100 */
[----:B------:R-:W-:Y:S02]  /*2c50*/  USEL UR4, URZ, 0x1, UP0 ;  /* 0x00000001ff047887 */ /* 0x000fe40008000000 */
[----:B------:R-:W-:-:S04]  /*2c60*/  USEL UR6, UR6, URZ, UP0 ;  /* 0x000000ff06067287 */ /* 0x000fc80008000000 */
[----:B------:R-:W-:Y:S02]  /*2c70*/  LOP3.LUT R12, R12, UR4, RZ, 0x3c, !PT ;  /* 0x000000040c0c7c12 */ /* 0x000fe4000f8e3cff */
[----:B-1----:R-:W-:-:S04]  /*2c80*/  SHF.L.U32 R5, R9, 0x1f, RZ ;  /* 0x0000001f09057819 */ /* 0x002fc800000006ff */
[----:B------:R-:W1:Y:S02]  /*2c90*/  SYNCS.PHASECHK.TRANS64.TRYWAIT P1, [R0+URZ+0x90], R5 ;  /* 0x00009005000075a7 */ /* 0x000e6400080211ff */
[----:B-1----:R-:W-:Y:S05]  /*2ca0*/  @!P1 BRA `(.L_x_50) ;  /* 0x0000006000049947 */ /* 0x002fea0003800000 */
.L_x_162:
[----:B------:R-:W-:Y:S01]  /*2cb0*/  LEA R4, R11, UR37, 0x4 ;  /* 0x000000250b047c11 */ /* 0x000fe2000f8e20ff */
[----:B-1----:R-:W-:Y:S01]  /*2cc0*/  VIADD R0, R0, 0xa0 ;  /* 0x000000a000007836 */ /* 0x002fe20000000000 */
[----:B------:R-:W-:Y:S01]  /*2cd0*/  SEL R3, R3, RZ, P0 ;  /* 0x000000ff03037207 */ /* 0x000fe20000000000 */
[----:B------:R-:W-:-:S03]  /*2ce0*/  VIADD R11, R11, 0x1 ;  /* 0x000000010b0b7836 */ /* 0x000fc60000000000 */
[----:B------:R-:W1:Y:S01]  /*2cf0*/  LDS.128 R4, [R4+0x120] ;  /* 0x0001200004047984 */ /* 0x000e620000000c00 */
[----:B------:R-:W-:Y:S02]  /*2d00*/  PRMT R0, RZ, 0x654, R0 ;  /* 0x00000654ff007816 */ /* 0x000fe40000000000 */
[C---:B------:R-:W-:Y:S01]  /*2d10*/  ISETP.NE.AND P1, PT, R11.reuse, 0x2, PT ;  /* 0x000000020b00780c */ /* 0x040fe20003f25270 */
[----:B------:R-:W-:Y:S01]  /*2d20*/  @!PT LDS RZ, [RZ] ;  /* 0x00000000fffff984 */ /* 0x000fe20000000800 */
[----:B------:R-:W-:Y:S01]  /*2d30*/  @!PT LDS RZ, [RZ] ;  /* 0x00000000fffff984 */ /* 0x000fe20000000800 */
[----:B------:R-:W-:Y:S01]  /*2d40*/  @!PT LDS RZ, [RZ] ;  /* 0x00000000fffff984 */ /* 0x000fe20000000800 */
[----:B------:R-:W-:Y:S01]  /*2d50*/  @!PT LDS RZ, [RZ] ;  /* 0x00000000fffff984 */ /* 0x000fe20000000800 */
[----:B------:R2:W-:Y:S06]  /*2d60*/  MEMBAR.ALL.CTA ;  /* 0x0000000000007992 */ /* 0x0005ec0000008000 */
[----:B--2---:R-:W2:Y:S01]  /*2d70*/  FENCE.VIEW.ASYNC.S ;  /* 0x00000000000073c6 */ /* 0x004ea20000000000 */
[----:B------:R-:W-:Y:S01]  /*2d80*/  SEL R11, R11, RZ, P1 ;  /* 0x000000ff0b0b7207 */ /* 0x000fe20000800000 */
[----:B--2---:R2:W-:Y:S01]  /*2d90*/  SYNCS.ARRIVE.TRANS64.RED.A1T0 RZ, [R0+URZ], RZ ;  /* 0x000000ff00ff79a7 */ /* 0x0045e200081004ff */
[----:B-1----:R-:W-:-:S02]  /*2da0*/  LOP3.LUT P3, RZ, R6, 0x1, RZ, 0xc0, !PT ;  /* 0x0000000106ff7812 */ /* 0x002fc4000786c0ff */
[----:B------:R-:W-:-:S04]  /*2db0*/  SEL R5, RZ, 0x1, P0 ;  /* 0x00000001ff057807 */ /* 0x000fc80000000000 */
[----:B------:R-:W-:Y:S02]  /*2dc0*/  LOP3.LUT R8, R8, R5, RZ, 0x3c, !PT ;  /* 0x0000000508087212 */ /* 0x000fe400078e3cff */
[----:B--2---:R-:W-:-:S04]  /*2dd0*/  SEL R0, RZ, 0x1, P1 ;  /* 0x00000001ff007807 */ /* 0x004fc80000800000 */
[----:B------:R-:W-:Y:S01]  /*2de0*/  LOP3.LUT R9, R9, R0, RZ, 0x3c, !PT ;  /* 0x0000000009097212 */ /* 0x000fe200078e3cff */
[----:B------:R-:W-:Y:S06]  /*2df0*/  @P3 BRA `(.L_x_51) ;  /* 0xfffffffc002c3947 */ /* 0x000fec000383ffff */
[----:B------:R-:W-:Y:S01]  /*2e00*/  ULEA UR5, UR6, UR37, 0x3 ;  /* 0x0000002506057291 */ /* 0x000fe2000f8e18ff */
[----:B------:R-:W-:-:S08]  /*2e10*/  SHF.L.U32 R3, R12, 0x1f, RZ ;  /* 0x0000001f0c037819 */ /* 0x000fd000000006ff */
[----:B------:R-:W1:Y:S02]  /*2e20*/  SYNCS.PHASECHK.TRANS64 P0, [UR5+0xa0], R3 ;  /* 0x0000a003ff0075a7 */ /* 0x000e640008001005 */
[----:B-1----:R-:W-:Y:S05]  /*2e30*/  @P0 BRA `(.L_x_52) ;  /* 0x0000000000080947 */ /* 0x002fea0003800000 */
[----:B------:R-:W1:Y:S02]  /*2e40*/  SYNCS.PHASECHK.TRANS64.TRYWAIT P0, [UR5+0xa0], R3 ;  /* 0x0000a003ff0075a7 */ /* 0x000e640008001105 */
[----:B-1----:R-:W-:Y:S05]  /*2e50*/  @!P0 BRA `(.L_x_53) ;  /* 0x0000005c00ac8947 */ /* 0x002fea0003800000 */
.L_x_52:
[----:B------:R-:W-:-:S04]  /*2e60*/  UIADD3 UR4, UPT, UPT, UR6, 0x1, URZ ;  /* 0x0000000106047890 */ /* 0x000fc8000fffe0ff */
[----:B------:R-:W-:-:S04]  /*2e70*/  UISETP.NE.AND UP0, UPT, UR4, 0x2, UPT ;  /* 0x000000020400788c */ /* 0x000fc8000bf05270 */
[----:B------:R-:W-:Y:S02]  /*2e80*/  USEL UR7, URZ, 0x1, UP0 ;  /* 0x00000001ff077887 */ /* 0x000fe40008000000 */
[----:B------:R-:W-:-:S04]  /*2e90*/  USEL UR4, UR4, URZ, UP0 ;  /* 0x000000ff04047287 */ /* 0x000fc80008000000 */
[----:B------:R-:W-:Y:S01]  /*2ea0*/  ULEA UR4, UR4, UR37, 0x3 ;  /* 0x0000002504047291 */ /* 0x000fe2000f8e18ff */
[----:B-1----:R-:W-:-:S04]  /*2eb0*/  LOP3.LUT R3, R12, UR7, RZ, 0x3c, !PT ;  /* 0x000000070c037c12 */ /* 0x002fc8000f8e3cff */
[----:B------:R-:W-:-:S04]  /*2ec0*/  SHF.L.U32 R0, R3, 0x1f, RZ ;  /* 0x0000001f03007819 */ /* 0x000fc800000006ff */
[----:B------:R-:W1:Y:S02]  /*2ed0*/  SYNCS.PHASECHK.TRANS64 P0, [UR4+0xa0], R0 ;  /* 0x0000a000ff0075a7 */ /* 0x000e640008001004 */
[----:B-1----:R-:W-:Y:S05]  /*2ee0*/  @P0 EXIT ;  /* 0x000000000000094d */ /* 0x002fea0003800000 */
[----:B------:R-:W-:Y:S02]  /*2ef0*/  SHF.L.U32 R3, R3, 0x1f, RZ ;  /* 0x0000001f03037819 */ /* 0x000fe400000006ff */
[----:B------:R-:W-:-:S07]  /*2f00*/  MOV R0, UR4 ;  /* 0x0000000400007c02 */ /* 0x000fce0008000f00 */
.L_x_54:
[----:B-1----:R1:W2:Y:S02]  /*2f10*/  SYNCS.PHASECHK.TRANS64.TRYWAIT P0, [R0+URZ+0xa0], R3 ;  /* 0x0000a003000075a7 */ /* 0x0022a400080011ff */
[----:B--2---:R-:W-:Y:S05]  /*2f20*/  @!P0 NANOSLEEP.SYNCS 0x989680 ;  /* 0x009896800000895d */ /* 0x004fea0003900000 */
[----:B------:R-:W2:Y:S02]  /*2f30*/  @!P0 SYNCS.PHASECHK.TRANS64 P0, [R0+URZ+0xa0], R3 ;  /* 0x0000a003000085a7 */ /* 0x000ea400080010ff */
[----:B--2---:R-:W-:Y:S05]  /*2f40*/  @P0 EXIT ;  /* 0x000000000000094d */ /* 0x004fea0003800000 */
[----:B------:R-:W-:Y:S05]  /*2f50*/  BRA `(.L_x_54) ;  /* 0xfffffffc00ec7947 */ /* 0x000fea000383ffff */
.L_x_47:
[----:B------:R-:W-:Y:S05]  /*2f60*/  BRA.U UP3, `(.L_x_55) ;  /* 0x0000001103d07547 */ /* 0x000fea000b800000 */
[----:B------:R-:W-:Y:S01]  /*2f70*/  UMOV UR4, 0x40 ;  /* 0x0000004000047882 */ /* 0x000fe20000000000 */
[----:B------:R-:W-:Y:S01]  /*2f80*/  NOP ;  /* 0x0000000000007918 */ /* 0x000fe20000000000 */
[----:B------:R-:W-:Y:S01]  /*2f90*/  ULEA UR4, UR37, UR4, 0x18 ;  /* 0x0000000425047291 */ /* 0x000fe2000f8ec0ff */
[----:B------:R-:W-:Y:S02]  /*2fa0*/  UMOV UR5, 0x400 ;  /* 0x0000040000057882 */ /* 0x000fe40000000000 */
[----:B------:R-:W-:-:S06]  /*2fb0*/  ULEA UR37, UR37, UR5, 0x18 ;  /* 0x0000000525257291 */ /* 0x000fcc000f8ec0ff */
[----:B------:R-:W1:Y:S02]  /*2fc0*/  LDS.U8 R2, [UR4+0x1c] ;  /* 0x00001c04ff027984 */ /* 0x000e640008000000 */
[----:B-1----:R-:W-:-:S13]  /*2fd0*/  ISETP.NE.AND P0, PT, R2, RZ, PT ;  /* 0x000000ff0200720c */ /* 0x002fda0003f05270 */
[----:B------:R-:W-:Y:S05]  /*2fe0*/  @P0 BRA `(.L_x_56) ;  /* 0x0000000400080947 */ /* 0x000fea0003800000 */
[----:B------:R-:W-:Y:S02]  /*2ff0*/  UISETP.NE.U32.AND UP0, UPT, UR9, 0x1, UPT ;  /* 0x000000010900788c */ /* 0x000fe4000bf05070 */
[----:B------:R-:W-:-:S07]  /*3000*/  UIADD3 UR6, UPT, UPT, UR4, 0x8, URZ ;  /* 0x0000000804067890 */ /* 0x000fce000fffe0ff */
[----:B------:R-:W-:Y:S05]  /*3010*/  BRA.U !UP0, `(.L_x_57) ;  /* 0x00000001089c7547 */ /* 0x000fea000b800000 */
[----:B------:R-:W-:Y:S01]  /*3020*/  ELECT P0, URZ, PT ;  /* 0x0000000000ff782f */ /* 0x000fe20003800000 */
[----:B------:R-:W-:-:S12]  /*3030*/  BSSY B0, `(.L_x_57) ;  /* 0x0000025000007945 */ /* 0x000fd80003800000 */
[----:B------:R-:W-:Y:S05]  /*3040*/  @!P0 BRA `(.L_x_58) ;  /* 0x00000000008c8947 */ /* 0x000fea0003800000 */
[----:B------:R-:W-:-:S05]  /*3050*/  UMOV UR5, 0x10 ;  /* 0x0000001000057882 */ /* 0x000fca0000000000 */
[----:B------:R-:W-:Y:S04]  /*3060*/  DEPBAR.LE SB1, 0x36 ;  /* 0x00009d800000791a */ /* 0x000fe80000000000 */
[----:B------:R-:W1:Y:S02]  /*3070*/  UTCATOMSWS.2CTA.FIND_AND_SET.ALIGN UP1, UR5, UR5 ;  /* 0x00000005000575e3 */ /* 0x000e640008220800 */
[----:B-1----:R-:W-:Y:S01]  /*3080*/  MOV R11, UR5 ;  /* 0x00000005000b7c02 */ /* 0x002fe20008000f00 */
[----:B------:R-:W-:Y:S06]  /*3090*/  BRA.U UP1, `(.L_x_59) ;  /* 0x0000000101187547 */ /* 0x000fec000b800000 */
.L_x_60:
[----:B------:R-:W-:Y:S05]  /*30a0*/  NANOSLEEP 0x64 ;  /* 0x000000640000795d */ /* 0x000fea0003800000 */
[----:B------:R-:W-:-:S05]  /*30b0*/  UMOV UR5, 0x10 ;  /* 0x0000001000057882 */ /* 0x000fca0000000000 */
[----:B------:R-:W-:Y:S04]  /*30c0*/  DEPBAR.LE SB1, 0x36 ;  /* 0x00009d800000791a */ /* 0x000fe80000000000 */
[----:B------:R-:W1:Y:S02]  /*30d0*/  UTCATOMSWS.2CTA.FIND_AND_SET.ALIGN UP1, UR5, UR5 ;  /* 0x00000005000575e3 */ /* 0x000e640008220800 */
[----:B-1----:R-:W-:Y:S01]  /*30e0*/  MOV R11, UR5 ;  /* 0x00000005000b7c02 */ /* 0x002fe20008000f00 */
[----:B------:R-:W-:Y:S05]  /*30f0*/  BRA.U !UP1, `(.L_x_60) ;  /* 0xfffffffd09e87547 */ /* 0x000fea000b83ffff */
.L_x_59:
[----:B------:R-:W1:Y:S01]  /*3100*/  LDS R5, [UR4+0x10] ;  /* 0x00001004ff057984 */ /* 0x000e620008000800 */
[----:B------:R-:W-:Y:S01]  /*3110*/  IMAD.U32 R3, RZ, RZ, UR37 ;  /* 0x00000025ff037e24 */ /* 0x000fe2000f8e00ff */
[----:B------:R-:W-:-:S03]  /*3120*/  MOV R2, UR8 ;  /* 0x0000000800027c02 */ /* 0x000fc60008000f00 */
[----:B------:R-:W-:Y:S01]  /*3130*/  VIADD R3, R3, 0x140 ;  /* 0x0000014003037836 */ /* 0x000fe20000000000 */
[----:B-1----:R-:W-:-:S04]  /*3140*/  SHF.L.U32 R5, R5, 0x1f, RZ ;  /* 0x0000001f05057819 */ /* 0x002fc800000006ff */
[----:B------:R-:W1:Y:S02]  /*3150*/  SYNCS.PHASECHK.TRANS64.TRYWAIT P0, [UR4+0x8], R5 ;  /* 0x00000805ff0075a7 */ /* 0x000e640008001104 */
[----:B-1----:R-:W-:Y:S05]  /*3160*/  @P0 BRA `(.L_x_61) ;  /* 0x0000000000080947 */ /* 0x002fea0003800000 */
[----:B------:R-:W1:Y:S02]  /*3170*/  SYNCS.PHASECHK.TRANS64.TRYWAIT P0, [UR4+0x8], R5 ;  /* 0x00000805ff0075a7 */ /* 0x000e640008001104 */
[----:B-1----:R-:W-:Y:S05]  /*3180*/  @!P0 BRA `(.L_x_62) ;  /* 0x0000005800f88947 */ /* 0x002fea0003800000 */
.L_x_61:
[----:B-1----:R-:W-:Y:S01]  /*3190*/  HFMA2 R4, -RZ, RZ, 0, 5.9604644775390625e-08 ;  /* 0x00000001ff047431 */ /* 0x002fe200000001ff */
[----:B------:R-:W-:Y:S01]  /*31a0*/  UPRMT UR5, UR8, 0x654, UR6 ;  /* 0x0000065408057896 */ /* 0x000fe20008000006 */
[----:B------:R-:W-:Y:S01]  /*31b0*/  IMAD.MOV.U32 R6, RZ, RZ, 0xffff ;  /* 0x0000ffffff067424 */ /* 0x000fe200078e00ff */
[----:B------:R-:W-:Y:S01]  /*31c0*/  PRMT R2, R2, 0x654, R3 ;  /* 0x0000065402027816 */ /* 0x000fe20000000003 */
[----:B------:R-:W-:Y:S02]  /*31d0*/  IMAD.MOV.U32 R5, RZ, RZ, 0x4 ;  /* 0x00000004ff057424 */ /* 0x000fe400078e00ff */
[----:B------:R-:W-:Y:S01]  /*31e0*/  IMAD.SHL.U32 R9, R11, 0x20, RZ ;  /* 0x000000200b097824 */ /* 0x000fe200078e00ff */
[----:B------:R-:W-:Y:S02]  /*31f0*/  MOV R3, UR5 ;  /* 0x0000000500037c02 */ /* 0x000fe40008000f00 */
[-C--:B------:R-:W-:Y:S01]  /*3200*/  SHF.L.U32 R7, R6, R11.reuse, RZ ;  /* 0x0000000b06077219 */ /* 0x080fe200000006ff */
[----:B------:R1:W-:Y:S01]  /*3210*/  SYNCS.ARRIVE.TRANS64.RED RZ, [UR5], R5 ;  /* 0x00000005ffff79a7 */ /* 0x0003e20008000405 */
[----:B------:R-:W-:Y:S01]  /*3220*/  SHF.L.U32 R6, R4, R11, RZ ;  /* 0x0000000b04067219 */ /* 0x000fe200000006ff */
[----:B------:R1:W-:Y:S04]  /*3230*/  STS [UR37+0x140], R9 ;  /* 0x00014009ff007988 */ /* 0x0003e80008000825 */
[----:B------:R1:W-:Y:S04]  /*3240*/  STAS [R2.64], R11 ;  /* 0x0000000b02007dbd */ /* 0x0003e8000c0008ff */
[----:B------:R1:W-:Y:S04]  /*3250*/  ATOMS.OR RZ, [UR4+0x14], R7 ;  /* 0x00001407ffff798c */ /* 0x0003e8000b000004 */
[----:B------:R1:W-:Y:S04]  /*3260*/  ATOMS.OR RZ, [UR4+0x18], R6 ;  /* 0x00001806ffff798c */ /* 0x0003e8000b000004 */
[----:B------:R1:W-:Y:S02]  /*3270*/  ATOMS.XOR RZ, [UR4+0x10], R4 ;  /* 0x00001004ffff798c */ /* 0x0003e4000b800004 */
.L_x_58:
[----:B------:R-:W-:Y:S05]  /*3280*/  BSYNC B0 ;  /* 0x0000000000007941 */ /* 0x000fea0003800000 */
.L_x_57:
[----:B------:R-:W-:Y:S05]  /*3290*/  BRA.U UP0, `(.L_x_63) ;  /* 0x00000001006c7547 */ /* 0x000fea000b800000 */
[----:B------:R-:W-:-:S03]  /*32a0*/  UMOV UR5, 0xffffffff ;  /* 0xffffffff00057882 */ /* 0x000fc60000000000 */
[----:B------:R-:W-:Y:S05]  /*32b0*/  BRA.DIV UR5, `(.L_x_64) ;  /* 0x0000005a05c47947 */ /* 0x000fea000b800000 */
[----:B------:R-:W-:-:S13]  /*32c0*/  ELECT P6, URZ, PT ;  /* 0x0000000000ff782f */ /* 0x000fda00038c0000 */
.L_x_166:
[----:B------:R-:W-:Y:S05]  /*32d0*/  @!P6 BRA `(.L_x_63) ;  /* 0x00000000005ce947 */ /* 0x000fea0003800000 */
[----:B-1----:R-:W1:Y:S02]  /*32e0*/  LDS R3, [UR4+0x10] ;  /* 0x00001004ff037984 */ /* 0x002e640008000800 */
[----:B-1----:R-:W-:-:S04]  /*32f0*/  SHF.L.U32 R3, R3, 0x1f, RZ ;  /* 0x0000001f03037819 */ /* 0x002fc800000006ff */
[----:B------:R-:W1:Y:S02]  /*3300*/  SYNCS.PHASECHK.TRANS64.TRYWAIT P0, [UR4+0x8], R3 ;  /* 0x00000803ff0075a7 */ /* 0x000e640008001104 */
[----:B-1----:R-:W-:Y:S05]  /*3310*/  @P0 BRA `(.L_x_65) ;  /* 0x0000000000080947 */ /* 0x002fea0003800000 */
[----:B------:R-:W1:Y:S02]  /*3320*/  SYNCS.PHASECHK.TRANS64.TRYWAIT P0, [UR4+0x8], R3 ;  /* 0x00000803ff0075a7 */ /* 0x000e640008001104 */
[----:B-1----:R-:W-:Y:S05]  /*3330*/  @!P0 BRA `(.L_x_66) ;  /* 0x0000005800c48947 */ /* 0x002fea0003800000 */
.L_x_65:
[----:B------:R-:W2:Y:S01]  /*3340*/  LDS R5, [UR37+0x140] ;  /* 0x00014025ff057984 */ /* 0x000ea20008000800 */
[----:B-1----:R-:W-:Y:S02]  /*3350*/  HFMA2 R2, -RZ, RZ, 0, 5.9604644775390625e-08 ;  /* 0x00000001ff027431 */ /* 0x002fe400000001ff */
[----:B------:R-:W-:Y:S01]  /*3360*/  IMAD.MOV.U32 R3, RZ, RZ, 0xffff ;  /* 0x0000ffffff037424 */ /* 0x000fe200078e00ff */
[----:B------:R-:W-:Y:S01]  /*3370*/  UPRMT UR5, UR8, 0x654, UR6 ;  /* 0x0000065408057896 */ /* 0x000fe20008000006 */
[----:B--2---:R-:W-:-:S03]  /*3380*/  IMAD.SHL.U32 R4, R5, 0x20, RZ ;  /* 0x0000002005047824 */ /* 0x004fc600078e00ff */
[-C--:B------:R-:W-:Y:S02]  /*3390*/  SHF.L.U32 R3, R3, R5.reuse, RZ ;  /* 0x0000000503037219 */ /* 0x080fe400000006ff */
[----:B------:R-:W-:Y:S01]  /*33a0*/  SHF.L.U32 R5, R2, R5, RZ ;  /* 0x0000000502057219 */ /* 0x000fe200000006ff */
[----:B------:R2:W-:Y:S04]  /*33b0*/  STS [UR37+0x140], R4 ;  /* 0x00014004ff007988 */ /* 0x0005e80008000825 */
[----:B------:R2:W-:Y:S04]  /*33c0*/  ATOMS.OR RZ, [UR4+0x14], R3 ;  /* 0x00001403ffff798c */ /* 0x0005e8000b000004 */
[----:B------:R2:W-:Y:S01]  /*33d0*/  ATOMS.OR RZ, [UR4+0x18], R5 ;  /* 0x00001805ffff798c */ /* 0x0005e2000b000004 */
[----:B------:R-:W-:Y:S03]  /*33e0*/  SYNCS.ARRIVE.TRANS64.RED.A1T0 RZ, [UR5], RZ ;  /* 0x000000ffffff79a7 */ /* 0x000fe60008100405 */
[----:B------:R2:W-:Y:S01]  /*33f0*/  ATOMS.XOR RZ, [UR4+0x10], R2 ;  /* 0x00001002ffff798c */ /* 0x0005e2000b800004 */
[----:B------:R-:W-:Y:S05]  /*3400*/  BRA `(.L_x_63) ;  /* 0x0000000000107947 */ /* 0x000fea0003800000 */
.L_x_56:
[----:B------:R-:W-:-:S05]  /*3410*/  MOV R2, 0xffffffff ;  /* 0xffffffff00027802 */ /* 0x000fca0000000f00 */
[----:B------:R1:W-:Y:S02]  /*3420*/  STS [UR37+0x140], R2 ;  /* 0x00014002ff007988 */ /* 0x0003e40008000825 */
[----:B-1----:R-:W-:Y:S02]  /*3430*/  MOV R2, 0x3450 ;  /* 0x0000345000027802 */ /* 0x002fe40000000f00 */
[----:B-----5:R-:W-:Y:S05]  /*3440*/  CALL.REL.NOINC `($__internal_1_$__cuda_sm10x_tcgen05_guardrail_trap_phase_invalid_during_alloc) ;  /* 0x0000006000987944 */ /* 0x020fea0003c00000 */
.L_x_63:
[----:B------:R-:W-:Y:S05]  /*3450*/  WARPSYNC.ALL ;  /* 0x0000000000007948 */ /* 0x000fea0003800000 */
[----:B------:R-:W3:Y:S01]  /*3460*/  S2UR UR5, SR_CgaCtaId ;  /* 0x00000000000579c3 */ /* 0x000ee20000008800 */
[----:B------:R-:W-:Y:S01]  /*3470*/  UMOV UR4, 0x400 ;  /* 0x0000040000047882 */ /* 0x000fe20000000000 */
[----:B------:R-:W-:-:S06]  /*3480*/  NOP ;  /* 0x0000000000007918 */ /* 0x000fcc0000000000 */
[----:B------:R-:W-:Y:S06]  /*3490*/  BAR.ARV 0x6, 0xa0 ;  /* 0x0182800000007b1d */ /* 0x000fec0000002000 */
[----:B------:R-:W4:Y:S01]  /*34a0*/  LDCU UR6, c[0x0][0x38c] ;  /* 0x00007180ff0677ac */ /* 0x000f220008000800 */
[----:B------:R-:W-:Y:S01]  /*34b0*/  LOP3.LUT R0, R0, 0xffff, RZ, 0xc0, !PT ;  /* 0x0000ffff00007812 */ /* 0x000fe200078ec0ff */
[----:B-1----:R-:W-:Y:S01]  /*34c0*/  IMAD.MOV.U32 R9, RZ, RZ, 0x1 ;  /* 0x00000001ff097424 */ /* 0x002fe200078e00ff */
[----:B------:R-:W-:Y:S01]  /*34d0*/  LOP3.LUT R8, R8, 0xffff, RZ, 0xc0, !PT ;  /* 0x0000ffff08087812 */ /* 0x000fe200078ec0ff */
[----:B------:R-:W-:Y:S01]  /*34e0*/  UMOV UR17, URZ ;  /* 0x000000ff00117c82 */ /* 0x000fe20008000000 */
[----:B------:R-:W-:Y:S01]  /*34f0*/  R2UR UR11, R0 ;  /* 0x00000000000b72ca */ /* 0x000fe200000e0000 */
[----:B------:R-:W-:Y:S01]  /*3500*/  UMOV UR16, URZ ;  /* 0x000000ff00107c82 */ /* 0x000fe20008000000 */
[----:B------:R-:W-:Y:S01]  /*3510*/  R2UR UR12, R8 ;  /* 0x00000000080c72ca */ /* 0x000fe200000e0000 */
[----:B------:R-:W-:Y:S01]  /*3520*/  IMAD.MOV.U32 R8, RZ, RZ, RZ ;  /* 0x000000ffff087224 */ /* 0x000fe200078e00ff */
[----:B------:R-:W-:Y:S01]  /*3530*/  UMOV UR15, URZ ;  /* 0x000000ff000f7c82 */ /* 0x000fe20008000000 */
[----:B---3--:R-:W-:-:S02]  /*3540*/  ULEA UR5, UR5, UR4, 0x18 ;  /* 0x0000000405057291 */ /* 0x008fc4000f8ec0ff */
[----:B------:R-:W-:Y:S02]  /*3550*/  UISETP.NE.AND UP2, UPT, UR9, URZ, UPT ;  /* 0x000000ff0900728c */ /* 0x000fe4000bf45270 */
[----:B------:R-:W-:Y:S02]  /*3560*/  UIADD3 UR20, UPT, UPT, UR5, 0x4300, URZ ;  /* 0x0000430005147890 */ /* 0x000fe4000fffe0ff */
[----:B------:R-:W-:Y:S02]  /*3570*/  UIADD3 UR19, UPT, UPT, UR5, 0xc300, URZ ;  /* 0x0000c30005137890 */ /* 0x000fe4000fffe0ff */
[----:B----4-:R-:W-:Y:S01]  /*3580*/  UIADD3 UR6, UPT, UPT, UR6, 0x3f, URZ ;  /* 0x0000003f06067890 */ /* 0x010fe2000fffe0ff */
[----:B--2---:R-:W1:Y:S01]  /*3590*/  LDS R2, [UR5+0x140] ;  /* 0x00014005ff027984 */ /* 0x004e620008000800 */
[----:B------:R-:W-:Y:S02]  /*35a0*/  USHF.R.U32.HI UR20, URZ, 0x4, UR20 ;  /* 0x00000004ff147899 */ /* 0x000fe40008011614 */
[----:B------:R-:W-:-:S02]  /*35b0*/  USHF.R.S32.HI UR4, URZ, 0x1f, UR6 ;  /* 0x0000001fff047899 */ /* 0x000fc40008011406 */
[----:B------:R-:W-:Y:S02]  /*35c0*/  USHF.R.U32.HI UR19, URZ, 0x4, UR19 ;  /* 0x00000004ff137899 */ /* 0x000fe40008011613 */
[----:B------:R-:W-:Y:S01]  /*35d0*/  ULEA.HI UR4, UR4, UR6, URZ, 0x6 ;  /* 0x0000000604047291 */ /* 0x000fe2000f8f30ff */
[----:B------:R-:W-:Y:S01]  /*35e0*/  UMOV UR28, 0x0 ;  /* 0x00000000001c7882 */ /* 0x000fe20000000000 */
[----:B------:R-:W-:Y:S02]  /*35f0*/  UMOV UR29, 0x8218010 ;  /* 0x08218010001d7882 */ /* 0x000fe40000000000 */
[----:B------:R-:W-:Y:S02]  /*3600*/  USHF.R.S32.HI UR4, URZ, 0x6, UR4 ;  /* 0x00000006ff047899 */ /* 0x000fe40008011404 */
[----:B------:R-:W-:Y:S02]  /*3610*/  ULOP3.LUT UR20, UR20, 0x3fff, URZ, 0xc0, !UPT ;  /* 0x00003fff14147892 */ /* 0x000fe4000f8ec0ff */
[----:B------:R-:W-:-:S02]  /*3620*/  UISETP.LT.AND UP0, UPT, UR4, 0x1, UPT ;  /* 0x000000010400788c */ /* 0x000fc4000bf01270 */
[----:B------:R-:W-:Y:S02]  /*3630*/  ULOP3.LUT UR19, UR19, 0x3fff, URZ, 0xc0, !UPT ;  /* 0x00003fff13137892 */ /* 0x000fe4000f8ec0ff */
[----:B------:R-:W-:Y:S01]  /*3640*/  USEL UR18, UR4, 0x1, !UP0 ;  /* 0x0000000104127887 */ /* 0x000fe2000c000000 */
[----:B------:R-:W-:Y:S01]  /*3650*/  UMOV UR26, 0x0 ;  /* 0x00000000001a7882 */ /* 0x000fe20000000000 */
[----:B------:R-:W-:Y:S01]  /*3660*/  UMOV UR27, 0x8218010 ;  /* 0x08218010001b7882 */ /* 0x000fe20000000000 */
[----:B------:R-:W-:Y:S01]  /*3670*/  UMOV UR24, 0x0 ;  /* 0x0000000000187882 */ /* 0x000fe20000000000 */
[----:B------:R-:W-:Y:S01]  /*3680*/  UMOV UR25, 0x8218010 ;  /* 0x0821801000197882 */ /* 0x000fe20000000000 */
[----:B------:R-:W-:Y:S01]  /*3690*/  UMOV UR22, 0x0 ;  /* 0x0000000000167882 */ /* 0x000fe20000000000 */
[----:B------:R-:W-:Y:S01]  /*36a0*/  UMOV UR23, 0x8218010 ;  /* 0x0821801000177882 */ /* 0x000fe20000000000 */
[----:B-1----:R-:W-:Y:S02]  /*36b0*/  R2UR UR21, R2 ;  /* 0x00000000021572ca */ /* 0x002fe400000e0000 */
[----:B------:R-:W-:-:S13]  /*36c0*/  CS2R R2, SRZ ;  /* 0x0000000000027805 */ /* 0x000fda000001ff00 */
.L_x_74:
[C---:B------:R-:W-:Y:S02]  /*36d0*/  LEA R0, R8.reuse, UR5, 0x3 ;  /* 0x0000000508007c11 */ /* 0x040fe4000f8e18ff */
[----:B------:R-:W-:Y:S02]  /*36e0*/  SHF.L.U32 R5, R3, 0x1f, RZ ;  /* 0x0000001f03057819 */ /* 0x000fe400000006ff */
[----:B------:R-:W-:Y:S02]  /*36f0*/  LEA R4, R8, UR5, 0x4 ;  /* 0x0000000508047c11 */ /* 0x000fe4000f8e20ff */
[----:B------:R-:W1:Y:S02]  /*3700*/  SYNCS.PHASECHK.TRANS64.TRYWAIT P0, [R0+URZ+0x90], R5 ;  /* 0x00009005000075a7 */ /* 0x000e6400080011ff */
[----:B-1-34-:R-:W-:Y:S05]  /*3710*/  @!P0 BRA `(.L_x_67) ;  /* 0x0000005400e48947 */ /* 0x01afea0003800000 */
.L_x_167:
[----:B-1----:R-:W1:Y:S01]  /*3720*/  LDS.128 R4, [R4+0x120] ;  /* 0x0001200004047984 */ /* 0x002e620000000c00 */
[----:B------:R-:W-:Y:S02]  /*3730*/  VIADD R0, R0, 0xa0 ;  /* 0x000000a000007836 */ /* 0x000fe40000000000 */
[----:B------:R-:W-:Y:S01]  /*3740*/  VIADD R8, R8, 0x1 ;  /* 0x0000000108087836 */ /* 0x000fe20000000000 */
[----:B------:R-:W-:Y:S01]  /*3750*/  @!PT LDS RZ, [RZ] ;  /* 0x00000000fffff984 */ /* 0x000fe20000000800 */
[----:B------:R-:W-:Y:S01]  /*3760*/  @!PT LDS RZ, [RZ] ;  /* 0x00000000fffff984 */ /* 0x000fe20000000800 */
[----:B------:R-:W-:Y:S01]  /*3770*/  @!PT LDS RZ, [RZ] ;  /* 0x00000000fffff984 */ /* 0x000fe20000000800 */
[----:B------:R-:W-:Y:S01]  /*3780*/  @!PT LDS RZ, [RZ] ;  /* 0x00000000fffff984 */ /* 0x000fe20000000800 */
[----:B------:R2:W-:Y:S06]  /*3790*/  MEMBAR.ALL.CTA ;  /* 0x0000000000007992 */ /* 0x0005ec0000008000 */
[----:B--2---:R-:W2:Y:S01]  /*37a0*/  FENCE.VIEW.ASYNC.S ;  /* 0x00000000000073c6 */ /* 0x004ea20000000000 */
[----:B------:R-:W-:-:S04]  /*37b0*/  PRMT R0, RZ, 0x654, R0 ;  /* 0x00000654ff007816 */ /* 0x000fc80000000000 */
[----:B--2---:R2:W-:Y:S01]  /*37c0*/  SYNCS.ARRIVE.TRANS64.RED.A1T0 RZ, [R0+URZ], RZ ;  /* 0x000000ff00ff79a7 */ /* 0x0045e200081004ff */
[----:B-1----:R-:W-:Y:S01]  /*37d0*/  LOP3.LUT P1, RZ, R6, 0x1, RZ, 0xc0, !PT ;  /* 0x0000000106ff7812 */ /* 0x002fe2000782c0ff */
[----:B--2---:R-:W-:-:S12]  /*37e0*/  BRA.U UP2, `(.L_x_68) ;  /* 0x0000000502087547 */ /* 0x004fd8000b800000 */
[----:B------:R-:W1:Y:S01]  /*37f0*/  LDCU UR6, c[0x0][0x38c] ;  /* 0x00007180ff0677ac */ /* 0x000e620008000800 */
[----:B------:R-:W-:Y:S02]  /*3800*/  PLOP3.LUT P2, PT, PT, PT, PT, 0x80, 0x8 ;  /* 0x000000000008781c */ /* 0x000fe40003f4f070 */
[----:B------:R-:W-:Y:S01]  /*3810*/  SHF.L.U32 R5, R9, 0x1f, RZ ;  /* 0x0000001f09057819 */ /* 0x000fe200000006ff */
[----:B------:R-:W-:Y:S02]  /*3820*/  ULEA UR7, UR17, UR5, 0x3 ;  /* 0x0000000511077291 */ /* 0x000fe4000f8e18ff */
[----:B------:R-:W-:Y:S02]  /*3830*/  ULEA UR10, UR17, UR21, 0x6 ;  /* 0x00000015110a7291 */ /* 0x000fe4000f8e30ff */
[----:B-1----:R-:W-:-:S06]  /*3840*/  UISETP.GE.AND UP0, UPT, UR6, 0x1, UPT ;  /* 0x000000010600788c */ /* 0x002fcc000bf06270 */
[----:B------:R-:W-:-:S05]  /*3850*/  PLOP3.LUT P0, PT, PT, PT, UP0, 0x80, 0x8 ;  /* 0x000000000008781c */ /* 0x000fca0003f0f008 */
[----:B------:R-:W-:-:S08]  /*3860*/  @UP0 ULEA UR6, UR16, UR5, 0x3 ;  /* 0x0000000510060291 */ /* 0x000fd0000f8e18ff */
[----:B------:R-:W-:-:S04]  /*3870*/  @P0 SHF.L.U32 R0, R2, 0x1f, RZ ;  /* 0x0000001f02000819 */ /* 0x000fc800000006ff */
[----:B------:R1:W2:Y:S01]  /*3880*/  @P0 SYNCS.PHASECHK.TRANS64.TRYWAIT P2, [UR6], R0 ;  /* 0x00000000ff0005a7 */ /* 0x0002a20008041106 */
[----:B------:R-:W3:Y:S02]  /*3890*/  SYNCS.PHASECHK.TRANS64.TRYWAIT P0, [UR7+0xd0], R5 ;  /* 0x0000d005ff0075a7 */ /* 0x000ee40008001107 */
[----:B-123--:R-:W-:Y:S05]  /*38a0*/  @!P0 BRA `(.L_x_69) ;  /* 0x0000005400948947 */ /* 0x00efea0003800000 */
.L_x_169:
[----:B------:R-:W-:Y:S01]  /*38b0*/  UMOV UR14, UR15 ;  /* 0x0000000f000e7c82 */ /* 0x000fe20008000000 */
[----:B------:R-:W-:Y:S05]  /*38c0*/  BRA.U !UP0, `(.L_x_70) ;  /* 0x0000000108c07547 */ /* 0x000fea000b800000 */
[----:B------:R-:W-:Y:S02]  /*38d0*/  UIADD3 UR14, UPT, UPT, UR18, UR15, URZ ;  /* 0x0000000f120e7290 */ /* 0x000fe4000fffe0ff */
[----:B------:R-:W-:Y:S01]  /*38e0*/  UPLOP3.LUT UP3, UPT, UPT, UPT, UPT, 0x40, 0x4 ;  /* 0x000000000004789c */ /* 0x000fe20003f6e870 */
[----:B------:R-:W-:Y:S01]  /*38f0*/  UMOV UR13, UR4 ;  /* 0x00000004000d7c82 */ /* 0x000fe20008000000 */
[----:B------:R-:W-:-:S09]  /*3900*/  UMOV UR46, UR16 ;  /* 0x00000010002e7c82 */ /* 0x000fd20008000000 */
.L_x_73:
[----:B--2---:R-:W-:Y:S01]  /*3910*/  ULEA UR6, UR46, UR5, 0x3 ;  /* 0x000000052e067291 */ /* 0x004fe2000f8e18ff */
[----:B---3--:R-:W-:Y:S11]  /*3920*/  @P2 BRA `(.L_x_71) ;  /* 0x00000000000c2947 */ /* 0x008ff60003800000 */
[----:B-1----:R-:W-:Y:S04]  /*3930*/  SHF.L.U32 R5, R2, 0x1f, RZ ;  /* 0x0000001f02057819 */ /* 0x002fe800000006ff */
[----:B------:R-:W1:Y:S02]  /*3940*/  SYNCS.PHASECHK.TRANS64.TRYWAIT P0, [UR6], R5 ;  /* 0x00000005ff0075a7 */ /* 0x000e640008001106 */
[----:B-1----:R-:W-:Y:S05]  /*3950*/  @!P0 BRA `(.L_x_72) ;  /* 0x0000005400808947 */ /* 0x002fea0003800000 */
.L_x_71:
[----:B------:R-:W-:Y:S01]  /*3960*/  UISETP.NE.AND UP0, UPT, UR13, 0x1, UPT ;  /* 0x000000010d00788c */ /* 0x000fe2000bf05270 */
[----:B------:R-:W-:Y:S01]  /*3970*/  PLOP3.LUT P2, PT, PT, PT, PT, 0x80, 0x8 ;  /* 0x000000000008781c */ /* 0x000fe20003f4f070 */
[----:B------:R-:W-:Y:S02]  /*3980*/  UIADD3 UR16, UPT, UPT, UR46, 0x1, URZ ;  /* 0x000000012e107890 */ /* 0x000fe4000fffe0ff */
[----:B------:R-:W-:Y:S02]  /*3990*/  ULEA UR32, UR46, UR20, 0x9 ;  /* 0x000000142e207291 */ /* 0x000fe4000f8e48ff */
[----:B------:R-:W-:Y:S01]  /*39a0*/  UISETP.NE.AND UP1, UPT, UR16, 0x4, UPT ;  /* 0x000000041000788c */ /* 0x000fe2000bf25270 */
[----:B------:R-:W-:Y:S01]  /*39b0*/  PLOP3.LUT P0, PT, PT, PT, UP0, 0x80, 0x8 ;  /* 0x000000000008781c */ /* 0x000fe20003f0f008 */
[----:B------:R-:W-:Y:S02]  /*39c0*/  UIADD3 UR44, UPT, UPT, UR32, 0x80, URZ ;  /* 0x00000080202c7890 */ /* 0x000fe4000fffe0ff */
[----:B------:R-:W-:Y:S02]  /*39d0*/  USEL UR31, URZ, 0x1, UP1 ;  /* 0x00000001ff1f7887 */ /* 0x000fe40008800000 */
[----:B------:R-:W-:Y:S02]  /*39e0*/  USEL UR16, UR16, URZ, UP1 ;  /* 0x000000ff10107287 */ /* 0x000fe40008800000 */
[----:B------:R-:W-:Y:S02]  /*39f0*/  UIADD3 UR40, UPT, UPT, UR32, 0x100, URZ ;  /* 0x0000010020287890 */ /* 0x000fe4000fffe0ff */
[----:B------:R-:W-:Y:S01]  /*3a00*/  @UP0 ULEA UR30, UR16, UR5, 0x3 ;  /* 0x00000005101e0291 */ /* 0x000fe2000f8e18ff */
[----:B------:R-:W-:Y:S01]  /*3a10*/  LOP3.LUT R2, R2, UR31, RZ, 0x3c, !PT ;  /* 0x0000001f02027c12 */ /* 0x000fe2000f8e3cff */
[----:B------:R-:W-:Y:S02]  /*3a20*/  UIADD3 UR36, UPT, UPT, UR32, 0x180, URZ ;  /* 0x0000018020247890 */ /* 0x000fe4000fffe0ff */
[----:B------:R-:W-:Y:S01]  /*3a30*/  UIADD3 UR6, UPT, UPT, UR6, 0x20, URZ ;  /* 0x0000002006067890 */ /* 0x000fe2000fffe0ff */
[----:B-1----:R-:W-:Y:S01]  /*3a40*/  @P0 SHF.L.U32 R0, R2, 0x1f, RZ ;  /* 0x0000001f02000819 */ /* 0x002fe200000006ff */
[----:B------:R-:W-:Y:S02]  /*3a50*/  UIADD3 UR15, UPT, UPT, UR15, 0x1, URZ ;  /* 0x000000010f0f7890 */ /* 0x000fe4000fffe0ff */
[----:B------:R-:W-:Y:S01]  /*3a60*/  UIADD3 UR13, UPT, UPT, UR13, -0x1, URZ ;  /* 0xffffffff0d0d7890 */ /* 0x000fe2000fffe0ff */
[----:B------:R2:W3:Y:S01]  /*3a70*/  @P0 SYNCS.PHASECHK.TRANS64.TRYWAIT P2, [UR30], R0 ;  /* 0x00000000ff0005a7 */ /* 0x0004e2000804111e */
[----:B------:R-:W-:Y:S02]  /*3a80*/  ULEA UR30, UR46, UR19, 0x9 ;  /* 0x000000132e1e7291 */ /* 0x000fe4000f8e48ff */
[----:B------:R-:W-:Y:S02]  /*3a90*/  UISETP.NE.AND UP0, UPT, UR15, UR14, UPT ;  /* 0x0000000e0f00728c */ /* 0x000fe4000bf05270 */
[----:B------:R-:W-:Y:S02]  /*3aa0*/  UIADD3 UR42, UPT, UPT, UR30, 0x80, URZ ;  /* 0x000000801e2a7890 */ /* 0x000fe4000fffe0ff */
[----:B------:R-:W-:Y:S02]  /*3ab0*/  UIADD3 UR38, UPT, UPT, UR30, 0x100, URZ ;  /* 0x000001001e267890 */ /* 0x000fe4000fffe0ff */
[----:B------:R-:W-:Y:S01]  /*3ac0*/  UIADD3 UR34, UPT, UPT, UR30, 0x180, URZ ;  /* 0x000001801e227890 */ /* 0x000fe2000fffe0ff */
[----:B------:R-:W-:Y:S01]  /*3ad0*/  UMOV UR33, 0x40004040 ;  /* 0x4000404000217882 */ /* 0x000fe20000000000 */
[----:B------:R-:W-:Y:S01]  /*3ae0*/  UMOV UR31, 0x40004040 ;  /* 0x40004040001f7882 */ /* 0x000fe20000000000 */
[----:B------:R-:W-:Y:S01]  /*3af0*/  UMOV UR45, 0x40004040 ;  /* 0x40004040002d7882 */ /* 0x000fe20000000000 */
[----:B------:R2:W-:Y:S01]  /*3b00*/  UTCHMMA.2CTA gdesc[UR32], gdesc[UR30], tmem[UR10], tmem[UR28], idesc[UR29], UP3 ;  /* 0x00ff1c1e200075ea */ /* 0x0005e20009a0000a */
[----:B------:R-:W-:Y:S01]  /*3b10*/  UPLOP3.LUT UP3, UPT, UPT, UPT, UPT, 0x80, 0x8 ;  /* 0x000000000008789c */ /* 0x000fe20003f6f070 */
[----:B------:R-:W-:Y:S01]  /*3b20*/  UMOV UR43, 0x40004040 ;  /* 0x40004040002b7882 */ /* 0x000fe20000000000 */
[----:B------:R-:W-:Y:S01]  /*3b30*/  UMOV UR41, 0x40004040 ;  /* 0x4000404000297882 */ /* 0x000fe20000000000 */
[----:B------:R2:W-:Y:S01]  /*3b40*/  UTCHMMA.2CTA gdesc[UR44], gdesc[UR42], tmem[UR10], tmem[UR26], idesc[UR27], UPT ;  /* 0x00ff1a2a2c0075ea */ /* 0x0005e2000ba0000a */
[----:B------:R-:W-:Y:S01]  /*3b50*/  UMOV UR39, 0x40004040 ;  /* 0x4000404000277882 */ /* 0x000fe20000000000 */
[----:B------:R-:W-:Y:S01]  /*3b60*/  UMOV UR37, 0x40004040 ;  /* 0x4000404000257882 */ /* 0x000fe20000000000 */
[----:B------:R-:W-:Y:S01]  /*3b70*/  UMOV UR35, 0x40004040 ;  /* 0x4000404000237882 */ /* 0x000fe20000000000 */
[----:B------:R2:W-:Y:S01]  /*3b80*/  UTCHMMA.2CTA gdesc[UR40], gdesc[UR38], tmem[UR10], tmem[UR24], idesc[UR25], UPT ;  /* 0x00ff1826280075ea */ /* 0x0005e2000ba0000a */
[----:B------:R2:W-:Y:S01]  /*3b90*/  UTCHMMA.2CTA gdesc[UR36], gdesc[UR34], tmem[UR10], tmem[UR22], idesc[UR23], UPT ;  /* 0x00ff1622240075ea */ /* 0x0005e2000ba0000a */
[----:B------:R2:W-:Y:S01]  /*3ba0*/  UTCBAR.2CTA.MULTICAST [UR6], URZ, UR12 ;  /* 0x000000ff060073e9 */ /* 0x0005e2000820080c */
[----:B------:R-:W-:Y:S01]  /*3bb0*/  UMOV UR46, UR16 ;  /* 0x00000010002e7c82 */ /* 0x000fe20008000000 */
[----:B------:R-:W-:Y:S05]  /*3bc0*/  BRA.U UP0, `(.L_x_73) ;  /* 0xfffffffd00507547 */ /* 0x000fea000b83ffff */
.L_x_70:
[----:B------:R-:W-:Y:S01]  /*3bd0*/  UIADD3 UR7, UPT, UPT, UR7, 0xb0, URZ ;  /* 0x000000b007077890 */ /* 0x000fe2000fffe0ff */
[----:B------:R-:W-:-:S08]  /*3be0*/  UMOV UR15, UR14 ;  /* 0x0000000e000f7c82 */ /* 0x000fd00008000000 */
[----:B------:R4:W-:Y:S01]  /*3bf0*/  UTCBAR.2CTA.MULTICAST [UR7], URZ, UR11 ;  /* 0x000000ff070073e9 */ /* 0x0009e2000820080b */
[----:B------:R-:W-:Y:S02]  /*3c00*/  NOP ;  /* 0x0000000000007918 */ /* 0x000fe40000000000 */
.L_x_68:
[----:B------:R-:W-:Y:S01]  /*3c10*/  UIADD3 UR17, UPT, UPT, UR17, 0x1, URZ ;  /* 0x0000000111117890 */ /* 0x000fe2000fffe0ff */
[----:B------:R-:W-:-:S03]  /*3c20*/  ISETP.NE.AND P0, PT, R8, 0x2, PT ;  /* 0x000000020800780c */ /* 0x000fc60003f05270 */
[----:B------:R-:W-:Y:S01]  /*3c30*/  UISETP.NE.AND UP0, UPT, UR17, 0x4, UPT ;  /* 0x000000041100788c */ /* 0x000fe2000bf05270 */
[----:B-12---:R-:W-:Y:S02]  /*3c40*/  SEL R0, RZ, 0x1, P0 ;  /* 0x00000001ff007807 */ /* 0x006fe40000000000 */
[----:B------:R-:W-:Y:S01]  /*3c50*/  SEL R8, R8, RZ, P0 ;  /* 0x000000ff08087207 */ /* 0x000fe20000000000 */
[----:B------:R-:W-:Y:S01]  /*3c60*/  USEL UR6, URZ, 0x1, UP0 ;  /* 0x00000001ff067887 */ /* 0x000fe20008000000 */
[----:B------:R-:W-:Y:S01]  /*3c70*/  LOP3.LUT R3, R3, R0, RZ, 0x3c, !PT ;  /* 0x0000000003037212 */ /* 0x000fe200078e3cff */
[----:B------:R-:W-:-:S04]  /*3c80*/  USEL UR17, UR17, URZ, UP0 ;  /* 0x000000ff11117287 */ /* 0x000fc80008000000 */
[----:B------:R-:W-:Y:S01]  /*3c90*/  LOP3.LUT R9, R9, UR6, RZ, 0x3c, !PT ;  /* 0x0000000609097c12 */ /* 0x000fe2000f8e3cff */
[----:B------:R-:W-:Y:S07]  /*3ca0*/  @P1 BRA `(.L_x_74) ;  /* 0xfffffff800881947 */ /* 0x000fee000383ffff */
[----:B------:R-:W1:Y:S01]  /*3cb0*/  S2UR UR4, SR_CgaCtaId ;  /* 0x00000000000479c3 */ /* 0x000e620000008800 */
[----:B------:R-:W-:Y:S01]  /*3cc0*/  ELECT P0, URZ, PT ;  /* 0x0000000000ff782f */ /* 0x000fe20003800000 */
[----:B------:R-:W-:Y:S01]  /*3cd0*/  HFMA2 R0, -RZ, RZ, 0, 5.9604644775390625e-08 ;  /* 0x00000001ff007431 */ /* 0x000fe200000001ff */
[----:B------:R-:W-:-:S05]  /*3ce0*/  UMOV UR6, 0x40 ;  /* 0x0000004000067882 */ /* 0x000fca0000000000 */
[----:B------:R-:W-:Y:S01]  /*3cf0*/  UVIRTCOUNT.DEALLOC.SMPOOL 0x80 ;  /* 0x000000800000784c */ /* 0x000fe20000000000 */
[----:B------:R-:W-:Y:S02]  /*3d00*/  UISETP.NE.AND UP0, UPT, UR9, URZ, UPT ;  /* 0x000000ff0900728c */ /* 0x000fe4000bf05270 */
[----:B-1----:R-:W-:-:S09]  /*3d10*/  ULEA UR4, UR4, UR6, 0x18 ;  /* 0x0000000604047291 */ /* 0x002fd2000f8ec0ff */
[----:B------:R1:W-:Y:S01]  /*3d20*/  @P0 STS.U8 [UR4+0x1c], R0 ;  /* 0x00001c00ff000988 */ /* 0x0003e20008000004 */
[----:B------:R-:W-:Y:S05]  /*3d30*/  BRA.U UP0, `(.L_x_75) ;  /* 0x0000000100a07547 */ /* 0x000fea000b800000 */
[----:B------:R-:W-:Y:S01]  /*3d40*/  UIADD3 UR6, UPT, UPT, UR5, 0xd0, URZ ;  /* 0x000000d005067890 */ /* 0x000fe2000fffe0ff */
[----:B------:R-:W-:-:S03]  /*3d50*/  SHF.L.U32 R3, R9, 0x1f, RZ ;  /* 0x0000001f09037819 */ /* 0x000fc600000006ff */
[----:B----4-:R-:W-:-:S09]  /*3d60*/  ULEA UR7, UR17, UR6, 0x3 ;  /* 0x0000000611077291 */ /* 0x010fd2000f8e18ff */
[----:B------:R-:W2:Y:S02]  /*3d70*/  SYNCS.PHASECHK.TRANS64.TRYWAIT P0, [UR7], R3 ;  /* 0x00000003ff0075a7 */ /* 0x000ea40008001107 */
[----:B--2---:R-:W-:Y:S05]  /*3d80*/  @!P0 BRA `(.L_x_76) ;  /* 0x00000050008c8947 */ /* 0x004fea0003800000 */
.L_x_172:
        /* <DEDUP_REMOVED lines=9> */
.L_x_174:
        /* <DEDUP_REMOVED lines=9> */
.L_x_176:
[----:B------:R-:W-:-:S04]  /*3eb0*/  UIADD3 UR9, UPT, UPT, UR9, 0x1, URZ ;  /* 0x0000000109097890 */ /* 0x000fc8000fffe0ff */
[----:B------:R-:W-:-:S04]  /*3ec0*/  UISETP.NE.AND UP1, UPT, UR9, 0x4, UPT ;  /* 0x000000040900788c */ /* 0x000fc8000bf25270 */
[----:B------:R-:W-:Y:S02]  /*3ed0*/  USEL UR7, URZ, 0x1, UP1 ;  /* 0x00000001ff077887 */ /* 0x000fe40008800000 */
[----:B------:R-:W-:-:S04]  /*3ee0*/  USEL UR9, UR9, URZ, UP1 ;  /* 0x000000ff09097287 */ /* 0x000fc80008800000 */
[----:B------:R-:W-:Y:S01]  /*3ef0*/  ULEA UR9, UR9, UR6, 0x3 ;  /* 0x0000000609097291 */ /* 0x000fe2000f8e18ff */
[----:B-1----:R-:W-:-:S04]  /*3f00*/  LOP3.LUT R3, R2, UR7, RZ, 0x3c, !PT ;  /* 0x0000000702037c12 */ /* 0x002fc8000f8e3cff */
[----:B------:R-:W-:Y:S01]  /*3f10*/  SHF.L.U32 R3, R3, 0x1f, RZ ;  /* 0x0000001f03037819 */ /* 0x000fe200000006ff */
[----:B------:R-:W-:-:S04]  /*3f20*/  IMAD.U32 R0, RZ, RZ, UR9 ;  /* 0x00000009ff007e24 */ /* 0x000fc8000f8e00ff */
[----:B------:R1:W2:Y:S03]  /*3f30*/  SYNCS.PHASECHK.TRANS64.TRYWAIT P0, [R0+URZ], R3 ;  /* 0x00000003000075a7 */ /* 0x0002a600080011ff */
[----:B--2---:R-:W-:Y:S05]  /*3f40*/  @!P0 NANOSLEEP.SYNCS 0x989680 ;  /* 0x009896800000895d */ /* 0x004fea0003900000 */
[----:B------:R-:W2:Y:S02]  /*3f50*/  @!P0 SYNCS.PHASECHK.TRANS64 P0, [R0+URZ], R3 ;  /* 0x00000003000085a7 */ /* 0x000ea400080010ff */
[----:B--2---:R-:W-:Y:S05]  /*3f60*/  @P0 BRA `(.L_x_79) ;  /* 0x0000000000200947 */ /* 0x004fea0003800000 */
.L_x_80:
[----:B--2---:R2:W4:Y:S02]  /*3f70*/  SYNCS.PHASECHK.TRANS64.TRYWAIT P0, [R0+URZ], R3 ;  /* 0x00000003000075a7 */ /* 0x00452400080011ff */
[----:B----4-:R-:W-:Y:S05]  /*3f80*/  @!P0 NANOSLEEP.SYNCS 0x989680 ;  /* 0x009896800000895d */ /* 0x010fea0003900000 */
[----:B------:R-:W4:Y:S02]  /*3f90*/  @!P0 SYNCS.PHASECHK.TRANS64 P0, [R0+URZ], R3 ;  /* 0x00000003000085a7 */ /* 0x000f2400080010ff */
[----:B----4-:R-:W-:Y:S05]  /*3fa0*/  @!P0 BRA `(.L_x_80) ;  /* 0xfffffffc00f08947 */ /* 0x010fea000383ffff */
[----:B------:R-:W-:Y:S05]  /*3fb0*/  BRA `(.L_x_79) ;  /* 0x00000000000c7947 */ /* 0x000fea0003800000 */
.L_x_75:
[----:B------:R-:W-:-:S04]  /*3fc0*/  UIADD3 UR6, UPT, UPT, UR5, 0x110, URZ ;  /* 0x0000011005067890 */ /* 0x000fc8000fffe0ff */
[----:B------:R-:W-:-:S09]  /*3fd0*/  UPRMT UR6, UR8, 0x654, UR6 ;  /* 0x0000065408067896 */ /* 0x000fd20008000006 */
[----:B------:R-:W-:Y:S03]  /*3fe0*/  SYNCS.ARRIVE.TRANS64.RED.A1T0 RZ, [UR6], RZ ;  /* 0x000000ffffff79a7 */ /* 0x000fe60008100406 */
.L_x_79:
[----:B-12---:R-:W-:Y:S01]  /*3ff0*/  SHF.L.U32 R3, RZ, 0x1f, RZ ;  /* 0x0000001fff037819 */ /* 0x006fe200000006ff */
[----:B------:R-:W-:Y:S01]  /*4000*/  UIADD3 UR6, UPT, UPT, UR5, 0x110, URZ ;  /* 0x0000011005067890 */ /* 0x000fe2000fffe0ff */
[----:B------:R-:W-:Y:S02]  /*4010*/  PLOP3.LUT P0, PT, PT, PT, UP0, 0x80, 0x8 ;  /* 0x000000000008781c */ /* 0x000fe40003f0f008 */
[----:B------:R-:W1:Y:S02]  /*4020*/  SYNCS.PHASECHK.TRANS64.TRYWAIT P1, [UR5+0x110], R3 ;  /* 0x00011003ff0075a7 */ /* 0x000e640008021105 */
[----:B-1----:R-:W-:Y:S09]  /*4030*/  @!P1 BRA `(.L_x_81) ;  /* 0x0000005000289947 */ /* 0x002ff20003800000 */
.L_x_178:
[----:B------:R-:W-:Y:S01]  /*4040*/  @!UP0 UPRMT UR6, UR8, 0x654, UR6 ;  /* 0x0000065408068896 */ /* 0x000fe20008000006 */
[----:B------:R-:W-:Y:S02]  /*4050*/  UMOV UR5, 0x1 ;  /* 0x0000000100057882 */ /* 0x000fe40000000000 */
[----:B------:R-:W-:-:S06]  /*4060*/  UMOV UR8, 0xffff ;  /* 0x0000ffff00087882 */ /* 0x000fcc0000000000 */
[----:B------:R-:W-:Y:S01]  /*4070*/  @!P0 SYNCS.ARRIVE.TRANS64.RED.A1T0 RZ, [UR6], RZ ;  /* 0x000000ffffff89a7 */ /* 0x000fe20008100406 */
[----:B------:R-:W-:Y:S01]  /*4080*/  NOP ;  /* 0x0000000000007918 */ /* 0x000fe20000000000 */
[----:B-1----:R-:W1:Y:S01]  /*4090*/  LDS R0, [UR4+0x14] ;  /* 0x00001404ff007984 */ /* 0x002e620008000800 */
[----:B------:R-:W-:-:S04]  /*40a0*/  ULOP3.LUT UR6, UR21, 0xffff, URZ, 0xc0, !UPT ;  /* 0x0000ffff15067892 */ /* 0x000fc8000f8ec0ff */
[----:B------:R-:W-:-:S04]  /*40b0*/  USHF.R.U32.HI UR6, URZ, 0x5, UR6 ;  /* 0x00000005ff067899 */ /* 0x000fc80008011606 */
[----:B------:R-:W-:Y:S02]  /*40c0*/  USHF.L.U32 UR8, UR8, UR6, URZ ;  /* 0x0000000608087299 */ /* 0x000fe400080006ff */
[----:B------:R-:W-:-:S04]  /*40d0*/  USHF.L.U32 UR5, UR5, UR6, URZ ;  /* 0x0000000605057299 */ /* 0x000fc800080006ff */
[----:B-1----:R-:W-:-:S04]  /*40e0*/  LOP3.LUT R0, R0, UR8, RZ, 0xc0, !PT ;  /* 0x0000000800007c12 */ /* 0x002fc8000f8ec0ff */
[----:B------:R-:W-:-:S13]  /*40f0*/  ISETP.NE.AND P0, PT, R0, UR8, PT ;  /* 0x0000000800007c0c */ /* 0x000fda000bf05270 */
[----:B------:R-:W-:Y:S05]  /*4100*/  @P0 BRA `(.L_x_82) ;  /* 0x0000000000580947 */ /* 0x000fea0003800000 */
[----:B------:R-:W1:Y:S02]  /*4110*/  LDS R0, [UR4+0x18] ;  /* 0x00001804ff007984 */ /* 0x000e640008000800 */
[----:B-1----:R-:W-:-:S04]  /*4120*/  LOP3.LUT R0, R0, UR5, RZ, 0xc0, !PT ;  /* 0x0000000500007c12 */ /* 0x002fc8000f8ec0ff */
[----:B------:R-:W-:-:S13]  /*4130*/  ISETP.NE.AND P0, PT, R0, UR5, PT ;  /* 0x0000000500007c0c */ /* 0x000fda000bf05270 */
[----:B------:R-:W-:Y:S05]  /*4140*/  @P0 BRA `(.L_x_83) ;  /* 0x00000000003c0947 */ /* 0x000fea0003800000 */
[----:B------:R-:W1:Y:S01]  /*4150*/  S2R R2, SR_LANEID ;  /* 0x0000000000027919 */ /* 0x000e620000000000 */
[----:B------:R-:W-:Y:S01]  /*4160*/  ULOP3.LUT UR8, URZ, UR8, URZ, 0x33, !UPT ;  /* 0x00000008ff087292 */ /* 0x000fe2000f8e33ff */
[----:B------:R-:W-:Y:S01]  /*4170*/  LOP3.LUT R4, RZ, UR5, RZ, 0x33, !PT ;  /* 0x00000005ff047c12 */ /* 0x000fe2000f8e33ff */
[----:B----4-:R-:W-:Y:S02]  /*4180*/  VOTEU.ANY UR7, UPT, PT ;  /* 0x0000000000077886 */ /* 0x010fe400038e0100 */
[----:B------:R-:W-:Y:S01]  /*4190*/  UFLO.U32 UR7, UR7 ;  /* 0x00000007000772bd */ /* 0x000fe200080e0000 */
[----:B------:R-:W2:Y:S01]  /*41a0*/  REDUX UR5, R4 ;  /* 0x00000000040573c4 */ /* 0x000ea20000000000 */
[----:B------:R-:W-:-:S06]  /*41b0*/  IMAD.U32 R0, RZ, RZ, UR8 ;  /* 0x00000008ff007e24 */ /* 0x000fcc000f8e00ff */
[----:B------:R4:W-:Y:S01]  /*41c0*/  UTCATOMSWS.AND URZ, UR8 ;  /* 0x0000000800ff79e3 */ /* 0x0009e20008000000 */
[----:B------:R-:W3:Y:S01]  /*41d0*/  REDUX UR6, R0 ;  /* 0x00000000000673c4 */ /* 0x000ee20000000000 */
[----:B-1----:R-:W-:Y:S01]  /*41e0*/  ISETP.EQ.U32.AND P0, PT, R2, UR7, PT ;  /* 0x0000000702007c0c */ /* 0x002fe2000bf02070 */
[----:B--2---:R-:W-:Y:S01]  /*41f0*/  IMAD.U32 R2, RZ, RZ, UR5 ;  /* 0x00000005ff027e24 */ /* 0x004fe2000f8e00ff */
[----:B---3--:R-:W-:-:S11]  /*4200*/  MOV R3, UR6 ;  /* 0x0000000600037c02 */ /* 0x008fd60008000f00 */
[----:B------:R4:W-:Y:S04]  /*4210*/  @P0 ATOMS.AND RZ, [UR4+0x14], R3 ;  /* 0x00001403ffff098c */ /* 0x0009e8000a800004 */
[----:B------:R4:W-:Y:S01]  /*4220*/  @P0 ATOMS.AND RZ, [UR4+0x18], R2 ;  /* 0x00001802ffff098c */ /* 0x0009e2000a800004 */
[----:B------:R-:W-:Y:S05]  /*4230*/  BRA `(.L_x_84) ;  /* 0x0000000000147947 */ /* 0x000fea0003800000 */
.L_x_83:
[----:B------:R-:W-:Y:S02]  /*4240*/  MOV R2, 0x4260 ;  /* 0x0000426000027802 */ /* 0x000fe40000000f00 */
[----:B---345:R-:W-:Y:S05]  /*4250*/  CALL.REL.NOINC `($__internal_0_$__cuda_sm10x_tcgen05_guardrail_trap_col_being_dealloced_not_returned_by_alloc) ;  /* 0x0000005400087944 */ /* 0x038fea0003c00000 */
[----:B------:R-:W-:Y:S05]  /*4260*/  BRA `(.L_x_84) ;  /* 0x0000000000087947 */ /* 0x000fea0003800000 */
.L_x_82:
[----:B------:R-:W-:Y:S02]  /*4270*/  MOV R2, 0x4290 ;  /* 0x0000429000027802 */ /* 0x000fe40000000f00 */
[----:B---345:R-:W-:Y:S05]  /*4280*/  CALL.REL.NOINC `($__internal_2_$__cuda_sm10x_tcgen05_guardrail_trap_unallocated_columns_being_dealloced) ;  /* 0x0000005400147944 */ /* 0x038fea0003c00000 */
.L_x_84:
[----:B------:R-:W-:Y:S01]  /*4290*/  NOP ;  /* 0x0000000000007918 */ /* 0x000fe20000000000 */
[----:B----4-:R-:W-:Y:S05]  /*42a0*/  EXIT ;  /* 0x000000000000794d */ /* 0x010fea0003800000 */
.L_x_55:
[----:B------:R-:W-:-:S09]  /*42b0*/  UISETP.NE.OR UP4, UPT, UR10, 0x3, !UP4 ;  /* 0x000000030a00788c */ /* 0x000fd2000e785670 */
[----:B------:R-:W-:Y:S05]  /*42c0*/  BRA.U UP4, `(.L_x_85) ;  /* 0x00000011046c7547 */ /* 0x000fea000b800000 */
[----:B------:R-:W1:Y:S01]  /*42d0*/  LDC R0, c[0x0][0xb30] ;  /* 0x0002cc00ff007b82 */ /* 0x000e620000000800 */
[----:B------:R-:W-:Y:S01]  /*42e0*/  UMOV UR4, 0x400 ;  /* 0x0000040000047882 */ /* 0x000fe20000000000 */
[----:B------:R-:W-:Y:S01]  /*42f0*/  HFMA2 R34, -RZ, RZ, 0, 0 ;  /* 0x00000000ff227431 */ /* 0x000fe200000001ff */
[----:B------:R-:W-:Y:S01]  /*4300*/  ULEA UR4, UR37, UR4, 0x18 ;  /* 0x0000000425047291 */ /* 0x000fe2000f8ec0ff */
[----:B------:R-:W-:Y:S01]  /*4310*/  IMAD.MOV.U32 R37, RZ, RZ, 0x1 ;  /* 0x00000001ff257424 */ /* 0x000fe200078e00ff */
[----:B------:R-:W-:Y:S01]  /*4320*/  MOV R27, 0x1000 ;  /* 0x00001000001b7802 */ /* 0x000fe20000000f00 */
[----:B------:R-:W-:Y:S01]  /*4330*/  IMAD.MOV.U32 R36, RZ, RZ, RZ ;  /* 0x000000ffff247224 */ /* 0x000fe200078e00ff */
[----:B------:R-:W-:Y:S01]  /*4340*/  UIADD3 UR5, UPT, UPT, UR4, 0x58, URZ ;  /* 0x0000005804057890 */ /* 0x000fe2000fffe0ff */
[----:B------:R-:W2:Y:S01]  /*4350*/  LDC R25, c[0x0][0x370] ;  /* 0x0000dc00ff197b82 */ /* 0x000ea20000000800 */
[----:B------:R-:W-:Y:S02]  /*4360*/  UPLOP3.LUT UP0, UPT, UPT, UPT, UPT, 0x40, 0x4 ;  /* 0x000000000004789c */ /* 0x000fe40003f0e870 */
[----:B------:R-:W-:-:S02]  /*4370*/  UIADD3 UR41, UPT, UPT, UR4, 0x40, URZ ;  /* 0x0000004004297890 */ /* 0x000fc4000fffe0ff */
[----:B------:R-:W-:Y:S02]  /*4380*/  UIADD3 UR33, UPT, UPT, UR4, 0x48, URZ ;  /* 0x0000004804217890 */ /* 0x000fe4000fffe0ff */
[----:B------:R-:W-:Y:S01]  /*4390*/  UIADD3 UR25, UPT, UPT, UR4, 0x50, URZ ;  /* 0x0000005004197890 */ /* 0x000fe2000fffe0ff */
[----:B------:R-:W3:Y:S01]  /*43a0*/  LDC R2, c[0x0][0xb0c] ;  /* 0x0002c300ff027b82 */ /* 0x000ee20000000800 */
[----:B------:R-:W-:-:S07]  /*43b0*/  UPRMT UR5, UR37, 0x654, UR5 ;  /* 0x0000065425057896 */ /* 0x000fce0008000005 */
[----:B------:R-:W4:Y:S01]  /*43c0*/  LDC R24, c[0x0][0xb20] ;  /* 0x0002c800ff187b82 */ /* 0x000f220000000800 */
[----:B-1----:R-:W-:-:S07]  /*43d0*/  ISETP.NE.AND P1, PT, R0, 0x1, PT ;  /* 0x000000010000780c */ /* 0x002fce0003f25270 */
[----:B------:R-:W1:Y:S08]  /*43e0*/  LDC.64 R38, c[0x0][0x348] ;  /* 0x0000d200ff267b82 */ /* 0x000e700000000a00 */
[----:B------:R-:W1:Y:S08]  /*43f0*/  LDC.64 R16, c[0x0][0x888] ;  /* 0x00022200ff107b82 */ /* 0x000e700000000a00 */
[----:B------:R-:W1:Y:S08]  /*4400*/  LDC.64 R22, c[0x0][0xb10] ;  /* 0x0002c400ff167b82 */ /* 0x000e700000000a00 */
[----:B------:R-:W1:Y:S08]  /*4410*/  LDC.64 R6, c[0x0][0xb18] ;  /* 0x0002c600ff067b82 */ /* 0x000e700000000a00 */
[----:B------:R-:W1:Y:S08]  /*4420*/  LDC.64 R4, c[0x0][0xb28] ;  /* 0x0002ca00ff047b82 */ /* 0x000e700000000a00 */
[----:B------:R-:W1:Y:S08]  /*4430*/  LDC.64 R18, c[0x0][0x890] ;  /* 0x00022400ff127b82 */ /* 0x000e700000000a00 */
[----:B--2345:R-:W1:Y:S02]  /*4440*/  LDC R32, c[0x0][0x374] ;  /* 0x0000dd00ff207b82 */ /* 0x03ce640000000800 */
.L_x_96:
[----:B------:R-:W-:Y:S02]  /*4450*/  LEA R0, R36, UR4, 0x3 ;  /* 0x0000000424007c11 */ /* 0x000fe4000f8e18ff */
[----:B------:R-:W-:Y:S02]  /*4460*/  SHF.L.U32 R3, R34, 0x1f, RZ ;  /* 0x0000001f22037819 */ /* 0x000fe400000006ff */
[----:B------:R-:W-:Y:S02]  /*4470*/  LEA R28, R36, UR4, 0x4 ;  /* 0x00000004241c7c11 */ /* 0x000fe4000f8e20ff */
[----:B--2---:R-:W2:Y:S02]  /*4480*/  SYNCS.PHASECHK.TRANS64.TRYWAIT P0, [R0+URZ+0x90], R3 ;  /* 0x00009003000075a7 */ /* 0x004ea400080011ff */
[----:B--2---:R-:W-:Y:S05]  /*4490*/  @!P0 BRA `(.L_x_86) ;  /* 0x0000004c00288947 */ /* 0x004fea0003800000 */
.L_x_179:
[----:B------:R-:W-:Y:S01]  /*44a0*/  ISETP.GE.AND P0, PT, R26, 0x1, PT ;  /* 0x000000011a00780c */ /* 0x000fe20003f06270 */
[----:B------:R-:W3:Y:S01]  /*44b0*/  LDS.128 R28, [R28+0x120] ;  /* 0x000120001c1c7984 */ /* 0x000ee20000000c00 */
[----:B--2---:R-:W-:Y:S01]  /*44c0*/  VIADD R0, R0, 0xa0 ;  /* 0x000000a000007836 */ /* 0x004fe20000000000 */
[----:B------:R-:W-:Y:S01]  /*44d0*/  @!PT LDS RZ, [RZ] ;  /* 0x00000000fffff984 */ /* 0x000fe20000000800 */
[----:B------:R-:W-:Y:S01]  /*44e0*/  @!PT LDS RZ, [RZ] ;  /* 0x00000000fffff984 */ /* 0x000fe20000000800 */
[----:B------:R-:W-:Y:S01]  /*44f0*/  @!PT LDS RZ, [RZ] ;  /* 0x00000000fffff984 */ /* 0x000fe20000000800 */
[----:B------:R-:W-:Y:S01]  /*4500*/  @!PT LDS RZ, [RZ] ;  /* 0x00000000fffff984 */ /* 0x000fe20000000800 */
[----:B------:R2:W-:Y:S06]  /*4510*/  MEMBAR.ALL.CTA ;  /* 0x0000000000007992 */ /* 0x0005ec0000008000 */
[----:B--2---:R-:W2:Y:S01]  /*4520*/  FENCE.VIEW.ASYNC.S ;  /* 0x00000000000073c6 */ /* 0x004ea20000000000 */
[----:B------:R-:W-:Y:S04]  /*4530*/  PRMT R0, RZ, 0x654, R0 ;  /* 0x00000654ff007816 */ /* 0x000fe80000000000 */
[----:B--2---:R2:W-:Y:S01]  /*4540*/  SYNCS.ARRIVE.TRANS64.RED.A1T0 RZ, [R0+URZ], RZ ;  /* 0x000000ff00ff79a7 */ /* 0x0045e200081004ff */
[----:B---3--:R-:W-:Y:S11]  /*4550*/  LOP3.LUT P3, RZ, R30, 0x1, RZ, 0xc0, !PT ;  /* 0x000000011eff7812 */ /* 0x008ff6000786c0ff */
[----:B------:R-:W-:Y:S02]  /*4560*/  @!UPT UIADD3 URZ, UPT, UPT, URZ, URZ, URZ ;  /* 0x000000fffffff290 */ /* 0x000fe4000fffe0ff */
[----:B------:R-:W-:Y:S02]  /*4570*/  @P3 MOV R13, R28 ;  /* 0x0000001c000d3202 */ /* 0x000fe40000000f00 */
[----:B------:R-:W-:Y:S01]  /*4580*/  @P3 LOP3.LUT R8, R29, 0xffff, RZ, 0xc0, !PT ;  /* 0x0000ffff1d083812 */ /* 0x000fe200078ec0ff */
[----:B--2---:R-:W-:Y:S06]  /*4590*/  @!P0 BRA `(.L_x_87) ;  /* 0x0000000000a48947 */ /* 0x004fec0003800000 */
[----:B-1----:R-:W-:Y:S01]  /*45a0*/  IMAD.HI.U32 R41, R32, R7, RZ ;  /* 0x0000000720297227 */ /* 0x002fe200078e00ff */
[----:B------:R-:W-:Y:S02]  /*45b0*/  ISETP.NE.AND P0, PT, R6, 0x1, PT ;  /* 0x000000010600780c */ /* 0x000fe40003f05270 */
[----:B------:R-:W-:Y:S01]  /*45c0*/  ISETP.NE.AND P2, PT, R26, 0x1, PT ;  /* 0x000000011a00780c */ /* 0x000fe20003f45270 */
[----:B------:R-:W-:Y:S01]  /*45d0*/  IMAD.HI.U32 R40, R25, R22, RZ ;  /* 0x0000001619287227 */ /* 0x000fe200078e00ff */
[----:B------:R-:W-:Y:S02]  /*45e0*/  SHF.R.U32.HI R41, RZ, R24, R41 ;  /* 0x00000018ff297219 */ /* 0x000fe40000011629 */
[----:B------:R-:W-:Y:S01]  /*45f0*/  ISETP.NE.AND P4, PT, R2, 0x1, PT ;  /* 0x000000010200780c */ /* 0x000fe20003f85270 */
[----:B------:R-:W-:Y:S01]  /*4600*/  IMAD.HI.U32 R42, R13, R22, RZ ;  /* 0x000000160d2a7227 */ /* 0x000fe200078e00ff */
[----:B------:R-:W-:Y:S02]  /*4610*/  SHF.R.U32.HI R40, RZ, R23, R40 ;  /* 0x00000017ff287219 */ /* 0x000fe40000011628 */
[----:B------:R-:W-:Y:S01]  /*4620*/  SEL R3, R32, R41, !P0 ;  /* 0x0000002920037207 */ /* 0x000fe20004000000 */
[C---:B------:R-:W-:Y:S01]  /*4630*/  IMAD.HI.U32 R41, R8.reuse, R7, RZ ;  /* 0x0000000708297227 */ /* 0x040fe200078e00ff */
[----:B------:R-:W-:Y:S02]  /*4640*/  SEL R11, R25, R40, !P4 ;  /* 0x00000028190b7207 */ /* 0x000fe40006000000 */
[----:B------:R-:W-:Y:S01]  /*4650*/  SHF.R.U32.HI R42, RZ, R23, R42 ;  /* 0x00000017ff2a7219 */ /* 0x000fe2000001162a */
[----:B------:R-:W-:Y:S01]  /*4660*/  IMAD.HI.U32 R44, R3, R4, RZ ;  /* 0x00000004032c7227 */ /* 0x000fe200078e00ff */
[----:B------:R-:W-:Y:S03]  /*4670*/  SHF.R.U32.HI R41, RZ, R24, R41 ;  /* 0x00000018ff297219 */ /* 0x000fe60000011629 */
[----:B------:R-:W-:Y:S01]  /*4680*/  IMAD.HI.U32 R40, R11, R4, RZ ;  /* 0x000000040b287227 */ /* 0x000fe200078e00ff */
[----:B------:R-:W-:Y:S02]  /*4690*/  @P2 SHF.R.U32.HI R3, RZ, R5, R44 ;  /* 0x00000005ff032219 */ /* 0x000fe4000001162c */
[----:B------:R-:W-:Y:S02]  /*46a0*/  SEL R9, R8, R41, !P0 ;  /* 0x0000002908097207 */ /* 0x000fe40004000000 */
[----:B------:R-:W-:Y:S01]  /*46b0*/  @P2 SHF.R.U32.HI R11, RZ, R5, R40 ;  /* 0x00000005ff0b2219 */ /* 0x000fe20000011628 */
[C---:B------:R-:W-:Y:S01]  /*46c0*/  IMAD R10, R26.reuse, R3, RZ ;  /* 0x000000031a0a7224 */ /* 0x040fe200078e02ff */
[----:B------:R-:W-:Y:S01]  /*46d0*/  SEL R3, R13, R42, !P4 ;  /* 0x0000002a0d037207 */ /* 0x000fe20006000000 */
[C---:B------:R-:W-:Y:S03]  /*46e0*/  IMAD.HI.U32 R14, R9.reuse, R4, RZ ;  /* 0x00000004090e7227 */ /* 0x040fe600078e00ff */
[----:B------:R-:W-:Y:S01]  /*46f0*/  ISETP.GE.AND P0, PT, R9, R10, PT ;  /* 0x0000000a0900720c */ /* 0x000fe20003f06270 */
[C---:B------:R-:W-:Y:S01]  /*4700*/  IMAD R12, R26.reuse, R11, RZ ;  /* 0x0000000b1a0c7224 */ /* 0x040fe200078e02ff */
[-C--:B------:R-:W-:Y:S04]  /*4710*/  SHF.R.U32.HI R14, RZ, R5.reuse, R14 ;  /* 0x00000005ff0e7219 */ /* 0x080fe8000001160e */
[----:B------:R-:W-:Y:S02]  /*4720*/  ISETP.GE.OR P0, PT, R3, R12, P0 ;  /* 0x0000000c0300720c */ /* 0x000fe40000706670 */
[----:B------:R-:W-:Y:S05]  /*4730*/  SEL R15, R9, R14, !P2 ;  /* 0x0000000e090f7207 */ /* 0x000fea0005000000 */
[----:B------:R-:W-:Y:S04]  /*4740*/  IMAD.MOV R14, RZ, RZ, -R15 ;  /* 0x000000ffff0e7224 */ /* 0x000fe800078e0a0f */
[----:B------:R-:W-:Y:S02]  /*4750*/  IMAD R14, R26, R14, R9 ;  /* 0x0000000e1a0e7224 */ /* 0x000fe400078e0209 */
[C---:B------:R-:W-:Y:S05]  /*4760*/  @!P0 IMAD.HI.U32 R10, R3.reuse, R4, RZ ;  /* 0x00000004030a8227 */ /* 0x040fea00078e00ff */
[----:B------:R-:W-:Y:S04]  /*4770*/  @!P0 SHF.R.U32.HI R10, RZ, R5, R10 ;  /* 0x00000005ff0a8219 */ /* 0x000fe8000001160a */
[----:B------:R-:W-:Y:S01]  /*4780*/  @!P0 SEL R0, R3, R10, !P2 ;  /* 0x0000000a03008207 */ /* 0x000fe20005000000 */
[----:B------:R-:W-:Y:S03]  /*4790*/  IMAD.MOV R10, RZ, RZ, -R3 ;  /* 0x000000ffff0a7224 */ /* 0x000fe600078e0a03 */
[----:B------:R-:W-:Y:S01]  /*47a0*/  @!P0 IADD3 R15, PT, PT, R15, -R0, RZ ;  /* 0x800000000f0f8210 */ /* 0x000fe20007ffe0ff */
[----:B------:R-:W-:Y:S01]  /*47b0*/  @!P0 IMAD R0, R11, R14, R0 ;  /* 0x0000000e0b008224 */ /* 0x000fe200078e0200 */
[----:B------:R-:W-:Y:S01]  /*47c0*/  IADD3 R11, PT, PT, -R9, RZ, RZ ;  /* 0x000000ff090b7210 */ /* 0x000fe20007ffe1ff */
[----:B------:R-:W-:Y:S02]  /*47d0*/  IMAD R13, R2, R10, R13 ;  /* 0x0000000a020d7224 */ /* 0x000fe400078e020d */
[----:B------:R-:W-:Y:S02]  /*47e0*/  @!P0 IMAD R9, R15, R26, R3 ;  /* 0x0000001a0f098224 */ /* 0x000fe400078e0203 */
[----:B------:R-:W-:Y:S02]  /*47f0*/  @!P0 IMAD.MOV.U32 R3, RZ, RZ, R0 ;  /* 0x000000ffff038224 */ /* 0x000fe400078e0000 */
[----:B------:R-:W-:Y:S02]  /*4800*/  IMAD R8, R6, R11, R8 ;  /* 0x0000000b06087224 */ /* 0x000fe400078e0208 */
[----:B------:R-:W-:Y:S02]  /*4810*/  IMAD R13, R3, R2, R13 ;  /* 0x00000002030d7224 */ /* 0x000fe400078e020d */
[----:B------:R-:W-:Y:S02]  /*4820*/  IMAD R8, R9, R6, R8 ;  /* 0x0000000609087224 */ /* 0x000fe400078e0208 */
.L_x_87:
[----:B------:R-:W-:Y:S05]  /*4830*/  BRA.U UP0, `(.L_x_88) ;  /* 0x0000000100107547 */ /* 0x000fea000b800000 */
[----:B------:R-:W-:Y:S04]  /*4840*/  MOV R0, UR6 ;  /* 0x0000000600007c02 */ /* 0x000fe80008000f00 */
[----:B------:R-:W-:Y:S04]  /*4850*/  SHF.L.U32 R3, R0, 0x1f, RZ ;  /* 0x0000001f00037819 */ /* 0x000fe800000006ff */
[----:B------:R-:W2:Y:S02]  /*4860*/  SYNCS.PHASECHK.TRANS64.TRYWAIT P0, [UR4+0x88], R3 ;  /* 0x00008803ff0075a7 */ /* 0x000ea40008001104 */
[----:B--2---:R-:W-:Y:S05]  /*4870*/  @!P0 BRA `(.L_x_89) ;  /* 0x0000004800448947 */ /* 0x004fea0003800000 */
.L_x_88:
[----:B-1----:R-:W-:Y:S02]  /*4880*/  ISETP.NE.U32.AND P0, PT, R18, RZ, PT ;  /* 0x000000ff1200720c */ /* 0x002fe40003f05070 */
[----:B------:R-:W-:Y:S02]  /*4890*/  R2UR UR42, R20 ;  /* 0x00000000142a72ca */ /* 0x000fe400000e0000 */
[----:B------:R-:W-:Y:S02]  /*48a0*/  R2UR UR43, R21 ;  /* 0x00000000152b72ca */ /* 0x000fe400000e0000 */
[----:B------:R-:W-:Y:S02]  /*48b0*/  ISETP.NE.AND.EX P0, PT, R19, RZ, PT, P0 ;  /* 0x000000ff1300720c */ /* 0x000fe40003f05300 */
[----:B------:R-:W-:Y:S02]  /*48c0*/  ISETP.NE.U32.AND P2, PT, R18, RZ, PT ;  /* 0x000000ff1200720c */ /* 0x000fe40003f45070 */
[----:B------:R-:W-:Y:S02]  /*48d0*/  SHF.L.U32 R12, R37, 0x1f, RZ ;  /* 0x0000001f250c7819 */ /* 0x000fe400000006ff */
[----:B------:R-:W-:Y:S03]  /*48e0*/  ISETP.NE.AND.EX P2, PT, R19, RZ, PT, P2 ;  /* 0x000000ff1300720c */ /* 0x000fe60003f45320 */
[----:B------:R-:W-:Y:S02]  /*48f0*/  USHF.L.U32 UR42, UR42, 0x7, URZ ;  /* 0x000000072a2a7899 */ /* 0x000fe400080006ff */
[----:B------:R-:W-:Y:S02]  /*4900*/  USHF.L.U32 UR43, UR43, 0x6, URZ ;  /* 0x000000062b2b7899 */ /* 0x000fe400080006ff */
[----:B------:R-:W-:Y:S10]  /*4910*/  @!P0 BRA `(.L_x_90) ;  /* 0x00000000002c8947 */ /* 0x000ff40003800000 */
[----:B------:R-:W-:Y:S01]  /*4920*/  ISETP.NE.U32.AND P0, PT, R16, RZ, PT ;  /* 0x000000ff1000720c */ /* 0x000fe20003f05070 */
[----:B------:R-:W-:Y:S03]  /*4930*/  IMAD.MOV.U32 R63, RZ, RZ, 0x1 ;  /* 0x00000001ff3f7424 */ /* 0x000fe600078e00ff */
[----:B------:R-:W-:Y:S11]  /*4940*/  ISETP.NE.AND.EX P0, PT, R17, RZ, PT, P0 ;  /* 0x000000ff1100720c */ /* 0x000ff60003f05300 */
[----:B------:R-:W-:Y:S02]  /*4950*/  @!UPT UIADD3 URZ, UPT, UPT, URZ, URZ, URZ ;  /* 0x000000fffffff290 */ /* 0x000fe4000fffe0ff */
[----:B------:R-:W1:Y:S01]  /*4960*/  @P0 LDC.64 R10, c[0x0][0x888] ;  /* 0x00022200ff0a0b82 */ /* 0x000e620000000a00 */
[----:B--2---:R-:W-:Y:S04]  /*4970*/  @P0 IMAD R0, R18, UR36, RZ ;  /* 0x0000002412000c24 */ /* 0x004fe8000f8e02ff */
[----:B-1----:R-:W-:Y:S04]  /*4980*/  @P0 IMAD.WIDE R10, R0, 0x4, R10 ;  /* 0x00000004000a0825 */ /* 0x002fe800078e020a */
[----:B------:R-:W-:Y:S01]  /*4990*/  HFMA2 R0, -RZ, RZ, 0, 5.9604644775390625e-08 ;  /* 0x00000001ff007431 */ /* 0x000fe200000001ff */
[----:B------:R1:W5:Y:S04]  /*49a0*/  @P0 LDG.E R35, desc[UR46][R10.64] ;  /* 0x0000002e0a230981 */ /* 0x000368000c1e1900 */
[----:B------:R-:W-:Y:S01]  /*49b0*/  @!P0 PRMT R63, R0, 0x7610, R63 ;  /* 0x00007610003f8816 */ /* 0x000fe2000000003f */
[----:B-1----:R-:W3:Y:S06]  /*49c0*/  @!P0 LDC R35, c[0x0][0x880] ;  /* 0x00022000ff238b82 */ /* 0x002eec0000000800 */
.L_x_90:
[----:B---3-5:R-:W-:Y:S01]  /*49d0*/  @!P2 FSETP.EQ.AND P0, PT, R35, RZ, PT ;  /* 0x000000ff2300a20b */ /* 0x028fe20003f02000 */
[----:B------:R-:W-:Y:S01]  /*49e0*/  @!UPT UIADD3 URZ, UPT, UPT, URZ, URZ, URZ ;  /* 0x000000fffffff290 */ /* 0x000fe2000fffe0ff */
[----:B------:R-:W-:Y:S11]  /*49f0*/  @!P2 BRA `(.L_x_91) ;  /* 0x000000000018a947 */ /* 0x000ff60003800000 */
[----:B------:R-:W-:Y:S02]  /*4a00*/  LOP3.LUT P2, RZ, R63, 0xff, RZ, 0xc0, !PT ;  /* 0x000000ff3fff7812 */ /* 0x000fe4000784c0ff */
[----:B------:R-:W-:Y:S04]  /*4a10*/  ISETP.NE.U32.AND P0, PT, R16, RZ, PT ;  /* 0x000000ff1000720c */ /* 0x000fe80003f05070 */
[----:B------:R-:W-:Y:S04]  /*4a20*/  ISETP.NE.AND.EX P0, PT, R17, RZ, PT, P0 ;  /* 0x000000ff1100720c */ /* 0x000fe80003f05300 */
[----:B------:R-:W-:Y:S03]  /*4a30*/  PLOP3.LUT P0, PT, P0, PT, PT, 0x8, 0x80 ;  /* 0x000000000080781c */ /* 0x000fe6000070e170 */
[----:B------:R-:W-:Y:S11]  /*4a40*/  @P2 FSETP.EQ.AND P0, PT, R35, RZ, PT ;  /* 0x000000ff2300220b */ /* 0x000ff60003f02000 */
[----:B------:R-:W-:Y:S02]  /*4a50*/  @!UPT UIADD3 URZ, UPT, UPT, URZ, URZ, URZ ;  /* 0x000000fffffff290 */ /* 0x000fe4000fffe0ff */
.L_x_91:
[----:B------:R-:W1:Y:S01]  /*4a60*/  SYNCS.PHASECHK.TRANS64.TRYWAIT P2, [UR4+0x60], R12 ;  /* 0x0000600cff0075a7 */ /* 0x000e620008041104 */
[----:B------:R-:W-:Y:S04]  /*4a70*/  ELECT P4, URZ, PT ;  /* 0x0000000000ff782f */ /* 0x000fe80003880000 */
[----:B------:R-:W-:Y:S11]  /*4a80*/  PLOP3.LUT P4, PT, P0, P4, PT, 0xf2, 0x2f ;  /* 0x00000000002f781c */ /* 0x000ff60000789e72 */
[----:B------:R-:W-:Y:S02]  /*4a90*/  @!UPT UIADD3 URZ, UPT, UPT, URZ, URZ, URZ ;  /* 0x000000fffffff290 */ /* 0x000fe4000fffe0ff */
[----:B------:R-:W-:Y:S05]  /*4aa0*/  @!P4 IADD3 R9, P0, PT, R38, 0x580, RZ ;  /* 0x000005802609c810 */ /* 0x000fea0007f1e0ff */
[----:B--2---:R-:W-:Y:S01]  /*4ab0*/  @!P4 IMAD.X R0, RZ, RZ, R39, P0 ;  /* 0x000000ffff00c224 */ /* 0x004fe200000e0627 */
[----:B-1----:R-:W-:Y:S07]  /*4ac0*/  @!P2 BRA `(.L_x_92) ;  /* 0x0000004400c8a947 */ /* 0x002fee0003800000 */
.L_x_182:
[----:B------:R-:W-:Y:S01]  /*4ad0*/  @!P4 R2UR UR8, R9 ;  /* 0x000000000908c2ca */ /* 0x000fe200000e0000 */
[----:B------:R-:W-:Y:S01]  /*4ae0*/  VOTEU.ALL UP0, P4 ;  /* 0x0000000000ff7886 */ /* 0x000fe20002000000 */
[----:B------:R-:W-:Y:S01]  /*4af0*/  @!P4 R2UR UR7, R0 ;  /* 0x000000000007c2ca */ /* 0x000fe200000e0000 */
[----:B------:R-:W-:Y:S01]  /*4b00*/  VOTEU.ALL UP1, P4 ;  /* 0x0000000000ff7886 */ /* 0x000fe20002020000 */
[----:B------:R-:W-:Y:S01]  /*4b10*/  UMOV UR14, 0x0 ;  /* 0x00000000000e7882 */ /* 0x000fe20000000000 */
[----:B------:R-:W-:Y:S01]  /*4b20*/  UMOV UR15, 0x10000000 ;  /* 0x10000000000f7882 */ /* 0x000fe20000000000 */
[----:B------:R-:W-:Y:S01]  /*4b30*/  @!UP0 UIADD3 UR40, UPT, UPT, UR4, 0x200, URZ ;  /* 0x0000020004288890 */ /* 0x000fe2000fffe0ff */
[----:B------:R-:W-:Y:S01]  /*4b40*/  @!P4 IMAD.MOV.U32 R0, RZ, RZ, 0x1000 ;  /* 0x00001000ff00c424 */ /* 0x000fe200078e00ff */
[----:B------:R-:W-:Y:S01]  /*4b50*/  UMOV UR44, UR36 ;  /* 0x00000024002c7c82 */ /* 0x000fe20008000000 */
[----:B------:R-:W-:Y:S01]  /*4b60*/  @!UP0 UIADD3 UR10, UPT, UPT, UR42, 0x40, URZ ;  /* 0x000000402a0a8890 */ /* 0x000fe2000fffe0ff */
[----:B------:R-:W-:Y:S01]  /*4b70*/  @!P4 IADD3 R9, P0, PT, R38, 0x580, RZ ;  /* 0x000005802609c810 */ /* 0x000fe20007f1e0ff */
[----:B------:R-:W-:Y:S01]  /*4b80*/  UMOV UR9, UR41 ;  /* 0x0000002900097c82 */ /* 0x000fe20008000000 */
[----:B------:R-:W-:Y:S01]  /*4b90*/  UMOV UR11, UR43 ;  /* 0x0000002b000b7c82 */ /* 0x000fe20008000000 */
[----:B------:R-:W-:Y:S01]  /*4ba0*/  IMAD.U32 R10, RZ, RZ, UR8 ;  /* 0x00000008ff0a7e24 */ /* 0x000fe2000f8e00ff */
[----:B------:R-:W-:Y:S01]  /*4bb0*/  @!UP0 UIADD3 UR8, UPT, UPT, UR4, 0xa00, URZ ;  /* 0x00000a0004088890 */ /* 0x000fe2000fffe0ff */
[----:B------:R-:W-:Y:S01]  /*4bc0*/  IMAD.U32 R11, RZ, RZ, UR7 ;  /* 0x00000007ff0b7e24 */ /* 0x000fe2000f8e00ff */
[----:B------:R-:W-:Y:S01]  /*4bd0*/  VOTEU.ALL UP0, P4 ;  /* 0x0000000000ff7886 */ /* 0x000fe20002000000 */
[----:B------:R-:W-:Y:S01]  /*4be0*/  UMOV UR12, UR36 ;  /* 0x00000024000c7c82 */ /* 0x000fe20008000000 */
[----:B------:R-:W-:Y:S01]  /*4bf0*/  @!P4 R2UR UR16, R10 ;  /* 0x000000000a10c2ca */ /* 0x000fe200000e0000 */
[----:B------:R-:W-:Y:S01]  /*4c00*/  UPRMT UR7, UR37, 0x654, UR41 ;  /* 0x0000065425077896 */ /* 0x000fe20008000029 */
[----:B------:R-:W-:Y:S11]  /*4c10*/  @!P4 R2UR UR17, R11 ;  /* 0x000000000b11c2ca */ /* 0x000ff600000e0000 */
[----:B------:R-:W-:Y:S02]  /*4c20*/  @!UPT UIADD3 URZ, UPT, UPT, URZ, URZ, URZ ;  /* 0x000000fffffff290 */ /* 0x000fe4000fffe0ff */
[----:B------:R2:W-:Y:S01]  /*4c30*/  @!UP1 UTMALDG.3D [UR40], [UR16], desc[UR14] ;  /* 0x00000e28100095b4 */ /* 0x0005e20008011000 */
[----:B------:R2:W-:Y:S01]  /*4c40*/  @!UP0 UTMALDG.3D [UR8], [UR16], desc[UR14] ;  /* 0x00000e08100085b4 */ /* 0x0005e20008011000 */
[----:B------:R3:W-:Y:S01]  /*4c50*/  @!P4 SYNCS.ARRIVE.TRANS64.RED.A0TR RZ, [UR4+0x40], R0 ;  /* 0x00004000ffffc9a7 */ /* 0x0007e20008300404 */
[----:B------:R-:W-:Y:S01]  /*4c60*/  SYNCS.ARRIVE.TRANS64.RED.A1T0 RZ, [UR7], RZ ;  /* 0x000000ffffff79a7 */ /* 0x000fe20008100407 */
[----:B---3--:R-:W-:Y:S01]  /*4c70*/  @!P4 IMAD.X R0, RZ, RZ, R39, P0 ;  /* 0x000000ffff00c224 */ /* 0x008fe200000e0627 */
[----:B------:R-:W3:Y:S02]  /*4c80*/  SYNCS.PHASECHK.TRANS64.TRYWAIT P2, [UR4+0x68], R12 ;  /* 0x0000680cff0075a7 */ /* 0x000ee40008041104 */
[----:B--23--:R-:W-:Y:S05]  /*4c90*/  @!P2 BRA `(.L_x_93) ;  /* 0x00000044006ca947 */ /* 0x00cfea0003800000 */
.L_x_184:
        /* <DEDUP_REMOVED lines=8> */
[----:B------:R-:W-:Y:S01]  /*4d20*/  @!UP0 UIADD3 UR32, UPT, UPT, UR4, 0x1200, URZ ;  /* 0x0000120004208890 */ /* 0x000fe2000fffe0ff */
[----:B------:R-:W-:Y:S01]  /*4d30*/  @!P4 IADD3 R21, P0, PT, R38, 0x580, RZ ;  /* 0x000005802615c810 */ /* 0x000fe20007f1e0ff */
[----:B------:R-:W-:Y:S01]  /*4d40*/  UMOV UR35, UR43 ;  /* 0x0000002b00237c82 */ /* 0x000fe20008000000 */
[----:B------:R-:W-:Y:S02]  /*4d50*/  @!UP0 UIADD3 UR10, UPT, UPT, UR42, 0x50, URZ ;  /* 0x000000502a0a8890 */ /* 0x000fe4000fffe0ff */
[----:B------:R-:W-:Y:S01]  /*4d60*/  IMAD.U32 R10, RZ, RZ, UR8 ;  /* 0x00000008ff0a7e24 */ /* 0x000fe2000f8e00ff */
[----:B------:R-:W-:Y:S01]  /*4d70*/  @!UP0 UIADD3 UR8, UPT, UPT, UR4, 0x1a00, URZ ;  /* 0x00001a0004088890 */ /* 0x000fe2000fffe0ff */
[----:B------:R-:W-:Y:S01]  /*4d80*/  IMAD.U32 R11, RZ, RZ, UR7 ;  /* 0x00000007ff0b7e24 */ /* 0x000fe2000f8e00ff */
[----:B------:R-:W-:Y:S01]  /*4d90*/  VOTEU.ALL UP0, P4 ;  /* 0x0000000000ff7886 */ /* 0x000fe20002000000 */
[----:B------:R-:W-:Y:S01]  /*4da0*/  UMOV UR9, UR33 ;  /* 0x0000002100097c82 */ /* 0x000fe20008000000 */
[----:B------:R-:W-:Y:S01]  /*4db0*/  @!P4 R2UR UR16, R10 ;  /* 0x000000000a10c2ca */ /* 0x000fe200000e0000 */
[----:B------:R-:W-:Y:S01]  /*4dc0*/  UMOV UR11, UR43 ;  /* 0x0000002b000b7c82 */ /* 0x000fe20008000000 */
[----:B------:R-:W-:Y:S01]  /*4dd0*/  @!P4 R2UR UR17, R11 ;  /* 0x000000000b11c2ca */ /* 0x000fe200000e0000 */
[----:B------:R-:W-:Y:S01]  /*4de0*/  UMOV UR12, UR36 ;  /* 0x00000024000c7c82 */ /* 0x000fe20008000000 */
[----:B------:R-:W-:Y:S01]  /*4df0*/  UPRMT UR7, UR37, 0x654, UR33 ;  /* 0x0000065425077896 */ /* 0x000fe20008000021 */
[----:B------:R-:W-:Y:S10]  /*4e00*/  @!P4 IMAD.X R20, RZ, RZ, R39, P0 ;  /* 0x000000ffff14c224 */ /* 0x000ff400000e0627 */
[----:B------:R2:W-:Y:S01]  /*4e10*/  @!UP1 UTMALDG.3D [UR32], [UR16], desc[UR14] ;  /* 0x00000e20100095b4 */ /* 0x0005e20008011000 */
[----:B------:R2:W-:Y:S01]  /*4e20*/  @!UP0 UTMALDG.3D [UR8], [UR16], desc[UR14] ;  /* 0x00000e08100085b4 */ /* 0x0005e20008011000 */
[----:B------:R2:W-:Y:S01]  /*4e30*/  @!P4 SYNCS.ARRIVE.TRANS64.RED.A0TR RZ, [UR4+0x48], R0 ;  /* 0x00004800ffffc9a7 */ /* 0x0005e20008300404 */
[----:B------:R-:W-:Y:S01]  /*4e40*/  SYNCS.ARRIVE.TRANS64.RED.A1T0 RZ, [UR7], RZ ;  /* 0x000000ffffff79a7 */ /* 0x000fe20008100407 */
[----:B------:R-:W3:Y:S02]  /*4e50*/  SYNCS.PHASECHK.TRANS64.TRYWAIT P2, [UR4+0x70], R12 ;  /* 0x0000700cff0075a7 */ /* 0x000ee40008041104 */
[----:B--23--:R-:W-:Y:S05]  /*4e60*/  @!P2 BRA `(.L_x_94) ;  /* 0x000000440010a947 */ /* 0x00cfea0003800000 */
.L_x_186:
[----:B------:R-:W2:Y:S01]  /*4e70*/  LDC.64 R14, c[0x0][0xb10] ;  /* 0x0002c400ff0e7b82 */ /* 0x000ea20000000a00 */
[----:B------:R-:W-:Y:S01]  /*4e80*/  @!P4 R2UR UR8, R21 ;  /* 0x000000001508c2ca */ /* 0x000fe200000e0000 */
[----:B------:R-:W-:Y:S01]  /*4e90*/  VOTEU.ALL UP0, P4 ;  /* 0x0000000000ff7886 */ /* 0x000fe20002000000 */
[----:B------:R-:W-:Y:S01]  /*4ea0*/  @!P4 R2UR UR7, R20 ;  /* 0x000000001407c2ca */ /* 0x000fe200000e0000 */
[----:B------:R-:W-:Y:S01]  /*4eb0*/  VOTEU.ALL UP1, P4 ;  /* 0x0000000000ff7886 */ /* 0x000fe20002020000 */
[----:B------:R-:W-:Y:S03]  /*4ec0*/  UMOV UR14, 0x0 ;  /* 0x00000000000e7882 */ /* 0x000fe60000000000 */
[----:B------:R-:W3:Y:S01]  /*4ed0*/  LDC.64 R10, c[0x0][0xb18] ;  /* 0x0002c600ff0a7b82 */ /* 0x000ee20000000a00 */
[----:B------:R-:W-:Y:S01]  /*4ee0*/  @!UP0 UIADD3 UR26, UPT, UPT, UR42, 0x20, URZ ;  /* 0x000000202a1a8890 */ /* 0x000fe2000fffe0ff */
[----:B------:R-:W-:Y:S01]  /*4ef0*/  @P3 SHF.R.U32.HI R33, RZ, 0x10, R29 ;  /* 0x00000010ff213819 */ /* 0x000fe2000001161d */
[----:B------:R-:W-:Y:S01]  /*4f00*/  @!UP0 UIADD3 UR24, UPT, UPT, UR4, 0x2200, URZ ;  /* 0x0000220004188890 */ /* 0x000fe2000fffe0ff */
[----:B------:R-:W-:Y:S01]  /*4f10*/  VIADD R36, R36, 0x1 ;  /* 0x0000000124247836 */ /* 0x000fe20000000000 */
[----:B------:R-:W-:Y:S03]  /*4f20*/  UMOV UR15, 0x10000000 ;  /* 0x10000000000f7882 */ /* 0x000fe60000000000 */
[----:B------:R-:W4:Y:S01]  /*4f30*/  @!P1 LDC R0, c[0x0][0xb20] ;  /* 0x0002c800ff009b82 */ /* 0x000f220000000800 */
[----:B------:R-:W-:Y:S01]  /*4f40*/  UMOV UR27, UR43 ;  /* 0x0000002b001b7c82 */ /* 0x000fe20008000000 */
[----:B------:R-:W-:Y:S01]  /*4f50*/  IMAD.U32 R20, RZ, RZ, UR8 ;  /* 0x00000008ff147e24 */ /* 0x000fe2000f8e00ff */
[----:B------:R-:W-:Y:S05]  /*4f60*/  UMOV UR28, UR36 ;  /* 0x00000024001c7c82 */ /* 0x000fea0008000000 */
[----:B-1----:R-:W1:Y:S01]  /*4f70*/  @!P1 LDC R3, c[0x0][0xb0c] ;  /* 0x0002c300ff039b82 */ /* 0x002e620000000800 */
[----:B------:R-:W-:Y:S01]  /*4f80*/  IMAD.U32 R21, RZ, RZ, UR7 ;  /* 0x00000007ff157e24 */ /* 0x000fe2000f8e00ff */
[----:B------:R-:W-:Y:S01]  /*4f90*/  @!UP0 UIADD3 UR10, UPT, UPT, UR42, 0x60, URZ ;  /* 0x000000602a0a8890 */ /* 0x000fe2000fffe0ff */
[----:B------:R-:W-:Y:S01]  /*4fa0*/  @!P4 R2UR UR16, R20 ;  /* 0x000000001410c2ca */ /* 0x000fe200000e0000 */
[----:B------:R-:W-:Y:S01]  /*4fb0*/  @!UP0 UIADD3 UR8, UPT, UPT, UR4, 0x2a00, URZ ;  /* 0x00002a0004088890 */ /* 0x000fe2000fffe0ff */
[----:B------:R-:W-:Y:S01]  /*4fc0*/  @!P4 IMAD.MOV.U32 R20, RZ, RZ, 0x1000 ;  /* 0x00001000ff14c424 */ /* 0x000fe200078e00ff */
[----:B------:R-:W-:Y:S01]  /*4fd0*/  @!P4 R2UR UR17, R21 ;  /* 0x000000001511c2ca */ /* 0x000fe200000e0000 */
[----:B------:R-:W-:Y:S01]  /*4fe0*/  VOTEU.ALL UP0, P4 ;  /* 0x0000000000ff7886 */ /* 0x000fe20002000000 */
[----:B------:R-:W-:Y:S01]  /*4ff0*/  UMOV UR9, UR25 ;  /* 0x0000001900097c82 */ /* 0x000fe20008000000 */
[----:B------:R-:W-:Y:S01]  /*5000*/  UMOV UR11, UR43 ;  /* 0x0000002b000b7c82 */ /* 0x000fe20008000000 */
[----:B------:R-:W-:Y:S01]  /*5010*/  UMOV UR12, UR36 ;  /* 0x00000024000c7c82 */ /* 0x000fe20008000000 */
[----:B------:R-:W-:Y:S08]  /*5020*/  UPRMT UR7, UR37, 0x654, UR25 ;  /* 0x0000065425077896 */ /* 0x000ff00008000019 */
[----:B------:R1:W-:Y:S02]  /*5030*/  @!UP1 UTMALDG.3D [UR24], [UR16], desc[UR14] ;  /* 0x00000e18100095b4 */ /* 0x0003e40008011000 */
[----:B-1----:R-:W-:Y:S01]  /*5040*/  @!P1 ISETP.NE.AND P2, PT, R3, 0x1, PT ;  /* 0x000000010300980c */ /* 0x002fe20003f45270 */
[C---:B--2---:R-:W-:Y:S01]  /*5050*/  @!P1 IMAD.HI.U32 R14, R13.reuse, R14, RZ ;  /* 0x0000000e0d0e9227 */ /* 0x044fe200078e00ff */
[----:B---3--:R-:W-:Y:S01]  /*5060*/  @!P1 ISETP.NE.AND P0, PT, R10, 0x1, PT ;  /* 0x000000010a00980c */ /* 0x008fe20003f05270 */
[----:B------:R1:W-:Y:S01]  /*5070*/  @!UP0 UTMALDG.3D [UR8], [UR16], desc[UR14] ;  /* 0x00000e08100085b4 */ /* 0x0003e20008011000 */
[----:B------:R1:W-:Y:S01]  /*5080*/  @!P4 SYNCS.ARRIVE.TRANS64.RED.A0TR RZ, [UR4+0x50], R20 ;  /* 0x00005014ffffc9a7 */ /* 0x0003e20008300404 */
[C---:B------:R-:W-:Y:S01]  /*5090*/  @!P1 IMAD.HI.U32 R11, R8.reuse, R11, RZ ;  /* 0x0000000b080b9227 */ /* 0x040fe200078e00ff */
[----:B------:R-:W-:Y:S04]  /*50a0*/  @!P1 SHF.R.U32.HI R14, RZ, R15, R14 ;  /* 0x0000000fff0e9219 */ /* 0x000fe8000001160e */
[----:B----4-:R-:W-:Y:S02]  /*50b0*/  @!P1 SHF.R.U32.HI R9, RZ, R0, R11 ;  /* 0x00000000ff099219 */ /* 0x010fe4000001160b */
[----:B------:R-:W-:Y:S02]  /*50c0*/  @!P1 SEL R14, R13, R14, !P2 ;  /* 0x0000000e0d0e9207 */ /* 0x000fe40005000000 */
[----:B------:R-:W-:Y:S05]  /*50d0*/  @!P1 SEL R9, R8, R9, !P0 ;  /* 0x0000000908099207 */ /* 0x000fea0004000000 */
[----:B------:R-:W-:Y:S01]  /*50e0*/  @!P1 IMAD.IADD R0, R9, 0x1, -R14 ;  /* 0x0000000109009824 */ /* 0x000fe200078e0a0e */
[----:B------:R-:W-:Y:S01]  /*50f0*/  SYNCS.ARRIVE.TRANS64.RED.A1T0 RZ, [UR7], RZ ;  /* 0x000000ffffff79a7 */ /* 0x000fe20008100407 */
[----:B------:R-:W-:Y:S02]  /*5100*/  @!P1 IMAD.IADD R9, R14, 0x1, -R9 ;  /* 0x000000010e099824 */ /* 0x000fe400078e0a09 */
[----:B------:R-:W-:Y:S02]  /*5110*/  @!P1 IMAD R13, R0, R3, R13 ;  /* 0x00000003000d9224 */ /* 0x000fe400078e020d */
[----:B------:R-:W-:Y:S01]  /*5120*/  @!P1 IMAD R8, R9, R10, R8 ;  /* 0x0000000a09089224 */ /* 0x000fe200078e0208 */
[----:B------:R-:W2:Y:S02]  /*5130*/  SYNCS.PHASECHK.TRANS64.TRYWAIT P5, [UR4+0x78], R12 ;  /* 0x0000780cff0075a7 */ /* 0x000ea400080a1104 */
[----:B-12---:R-:W-:Y:S05]  /*5140*/  @!P5 BRA `(.L_x_95) ;  /* 0x000000400070d947 */ /* 0x006fea0003800000 */
.L_x_188:
[----:B-1----:R-:W-:Y:S01]  /*5150*/  @!P4 IADD3 R3, P0, PT, R38, 0x580, RZ ;  /* 0x000005802603c810 */ /* 0x002fe20007f1e0ff */
[----:B------:R-:W-:Y:S01]  /*5160*/  VOTEU.ALL UP0, P4 ;  /* 0x0000000000ff7886 */ /* 0x000fe20002000000 */
[----:B------:R-:W-:Y:S01]  /*5170*/  VOTEU.ALL UP1, P4 ;  /* 0x0000000000ff7886 */ /* 0x000fe20002020000 */
[----:B------:R-:W-:Y:S01]  /*5180*/  UMOV UR14, 0x0 ;  /* 0x00000000000e7882 */ /* 0x000fe20000000000 */
[----:B------:R-:W-:Y:S01]  /*5190*/  @!P4 R2UR UR8, R3 ;  /* 0x000000000308c2ca */ /* 0x000fe200000e0000 */
[----:B------:R-:W-:Y:S01]  /*51a0*/  @!P4 IMAD.X R0, RZ, RZ, R39, P0 ;  /* 0x000000ffff00c224 */ /* 0x000fe200000e0627 */
[----:B------:R-:W-:Y:S01]  /*51b0*/  @!UP0 UIADD3 UR17, UPT, UPT, UR4, 0x58, URZ ;  /* 0x0000005804118890 */ /* 0x000fe2000fffe0ff */
[----:B------:R-:W-:Y:S01]  /*51c0*/  ISETP.NE.AND P0, PT, R36, 0x2, PT ;  /* 0x000000022400780c */ /* 0x000fe20003f05270 */
[----:B------:R-:W-:Y:S01]  /*51d0*/  @!UP0 UIADD3 UR18, UPT, UPT, UR42, 0x30, URZ ;  /* 0x000000302a128890 */ /* 0x000fe2000fffe0ff */
[----:B------:R-:W-:Y:S01]  /*51e0*/  LOP3.LUT R37, R37, 0x1, RZ, 0x3c, !PT ;  /* 0x0000000125257812 */ /* 0x000fe200078e3cff */
[----:B------:R-:W-:Y:S01]  /*51f0*/  @!UP0 UIADD3 UR16, UPT, UPT, UR4, 0x3200, URZ ;  /* 0x0000320004108890 */ /* 0x000fe2000fffe0ff */
[----:B------:R-:W-:Y:S01]  /*5200*/  @!P4 R2UR UR7, R0 ;  /* 0x000000000007c2ca */ /* 0x000fe200000e0000 */
[----:B------:R-:W-:Y:S01]  /*5210*/  UMOV UR15, 0x10000000 ;  /* 0x10000000000f7882 */ /* 0x000fe20000000000 */
[----:B------:R-:W-:Y:S01]  /*5220*/  UMOV UR19, UR43 ;  /* 0x0000002b00137c82 */ /* 0x000fe20008000000 */
[----:B------:R-:W-:Y:S01]  /*5230*/  UMOV UR20, UR36 ;  /* 0x0000002400147c82 */ /* 0x000fe20008000000 */
[----:B------:R-:W-:Y:S01]  /*5240*/  @!UP0 UIADD3 UR10, UPT, UPT, UR42, 0x70, URZ ;  /* 0x000000702a0a8890 */ /* 0x000fe2000fffe0ff */
[----:B------:R-:W-:Y:S01]  /*5250*/  SEL R3, RZ, 0x1, P0 ;  /* 0x00000001ff037807 */ /* 0x000fe20000000000 */
[----:B------:R-:W-:Y:S01]  /*5260*/  IMAD.U32 R10, RZ, RZ, UR8 ;  /* 0x00000008ff0a7e24 */ /* 0x000fe2000f8e00ff */
[----:B------:R-:W-:Y:S01]  /*5270*/  @!UP0 UIADD3 UR8, UPT, UPT, UR4, 0x3a00, URZ ;  /* 0x00003a0004088890 */ /* 0x000fe2000fffe0ff */
[----:B------:R-:W-:Y:S01]  /*5280*/  IMAD.IADD R20, R8, 0x1, R62 ;  /* 0x0000000108147824 */ /* 0x000fe200078e023e */
[----:B------:R-:W-:Y:S01]  /*5290*/  VOTEU.ALL UP0, P4 ;  /* 0x0000000000ff7886 */ /* 0x000fe20002000000 */
[----:B------:R-:W-:Y:S01]  /*52a0*/  UMOV UR11, UR43 ;  /* 0x0000002b000b7c82 */ /* 0x000fe20008000000 */
[----:B------:R-:W-:Y:S01]  /*52b0*/  @!P4 R2UR UR22, R10 ;  /* 0x000000000a16c2ca */ /* 0x000fe200000e0000 */
[----:B------:R-:W-:Y:S01]  /*52c0*/  UMOV UR12, UR36 ;  /* 0x00000024000c7c82 */ /* 0x000fe20008000000 */
[----:B------:R-:W-:Y:S01]  /*52d0*/  IMAD.U32 R11, RZ, RZ, UR7 ;  /* 0x00000007ff0b7e24 */ /* 0x000fe2000f8e00ff */
[----:B------:R-:W-:Y:S01]  /*52e0*/  UMOV UR9, UR17 ;  /* 0x0000001100097c82 */ /* 0x000fe20008000000 */
[----:B------:R-:W-:Y:S01]  /*52f0*/  @P3 R2UR UR36, R33 ;  /* 0x00000000212432ca */ /* 0x000fe200000e0000 */
[----:B------:R-:W-:Y:S01]  /*5300*/  IMAD.IADD R21, R13, 0x1, R64 ;  /* 0x000000010d157824 */ /* 0x000fe200078e0240 */
[----:B------:R-:W-:Y:S02]  /*5310*/  LOP3.LUT R34, R34, R3, RZ, 0x3c, !PT ;  /* 0x0000000322227212 */ /* 0x000fe400078e3cff */
[----:B------:R-:W-:Y:S02]  /*5320*/  @!P4 R2UR UR23, R11 ;  /* 0x000000000b17c2ca */ /* 0x000fe400000e0000 */
[----:B------:R-:W-:Y:S11]  /*5330*/  SEL R36, R36, RZ, P0 ;  /* 0x000000ff24247207 */ /* 0x000ff60000000000 */
[----:B------:R2:W-:Y:S01]  /*5340*/  @!UP1 UTMALDG.3D [UR16], [UR22], desc[UR14] ;  /* 0x00000e10160095b4 */ /* 0x0005e20008011000 */
[----:B------:R2:W-:Y:S01]  /*5350*/  @!UP0 UTMALDG.3D [UR8], [UR22], desc[UR14] ;  /* 0x00000e08160085b4 */ /* 0x0005e20008011000 */
[----:B------:R2:W-:Y:S01]  /*5360*/  @!P4 SYNCS.ARRIVE.TRANS64.RED.A0TR RZ, [UR4+0x58], R27 ;  /* 0x0000581bffffc9a7 */ /* 0x0005e20008300404 */
[----:B------:R-:W-:Y:S01]  /*5370*/  UPLOP3.LUT UP0, UPT, UPT, UPT, UPT, 0x80, 0x8 ;  /* 0x000000000008789c */ /* 0x000fe20003f0f070 */
[----:B------:R-:W-:Y:S01]  /*5380*/  SYNCS.ARRIVE.TRANS64.RED.A1T0 RZ, [UR5], RZ ;  /* 0x000000ffffff79a7 */ /* 0x000fe20008100405 */
[----:B------:R-:W-:Y:S09]  /*5390*/  @P3 BRA `(.L_x_96) ;  /* 0xfffffff0002c3947 */ /* 0x000ff2000383ffff */
[----:B------:R-:W-:-:S04]  /*53a0*/  SHF.L.U32 R3, R37, 0x1f, RZ ;  /* 0x0000001f25037819 */ /* 0x000fc800000006ff */
[----:B------:R-:W1:Y:S02]  /*53b0*/  SYNCS.PHASECHK.TRANS64.TRYWAIT P0, [UR4+0x60], R3 ;  /* 0x00006003ff0075a7 */ /* 0x000e640008001104 */
[----:B-1----:R-:W-:Y:S05]  /*53c0*/  @!P0 BRA `(.L_x_97) ;  /* 0x0000003c00e88947 */ /* 0x002fea0003800000 */
.L_x_190:
[----:B------:R-:W3:Y:S02]  /*53d0*/  SYNCS.PHASECHK.TRANS64.TRYWAIT P0, [UR4+0x68], R3 ;  /* 0x00006803ff0075a7 */ /* 0x000ee40008001104 */
[----:B---3--:R-:W-:Y:S05]  /*53e0*/  @!P0 BRA `(.L_x_98) ;  /* 0x0000003c00f88947 */ /* 0x008fea0003800000 */
.L_x_192:
[----:B------:R-:W3:Y:S02]  /*53f0*/  SYNCS.PHASECHK.TRANS64.TRYWAIT P0, [UR4+0x70], R3 ;  /* 0x00007003ff0075a7 */ /* 0x000ee40008001104 */
[----:B---3--:R-:W-:Y:S05]  /*5400*/  @!P0 BRA `(.L_x_99) ;  /* 0x0000004000088947 */ /* 0x008fea0003800000 */
.L_x_194:
[----:B-1----:R-:W-:-:S07]  /*5410*/  MOV R0, UR4 ;  /* 0x0000000400007c02 */ /* 0x002fce0008000f00 */
.L_x_100:
[----:B-1----:R-:W-:-:S04]  /*5420*/  SHF.L.U32 R3, R37, 0x1f, RZ ;  /* 0x0000001f25037819 */ /* 0x002fc800000006ff */
[----:B------:R1:W3:Y:S03]  /*5430*/  SYNCS.PHASECHK.TRANS64.TRYWAIT P0, [R0+URZ+0x78], R3 ;  /* 0x00007803000075a7 */ /* 0x0002e600080011ff */
[----:B---3--:R-:W-:Y:S05]  /*5440*/  @!P0 NANOSLEEP.SYNCS 0x989680 ;  /* 0x009896800000895d */ /* 0x008fea0003900000 */
[----:B------:R-:W3:Y:S02]  /*5450*/  @!P0 SYNCS.PHASECHK.TRANS64 P0, [R0+URZ+0x78], R3 ;  /* 0x00007803000085a7 */ /* 0x000ee400080010ff */
[----:B--23--:R-:W-:Y:S05]  /*5460*/  @P0 EXIT ;  /* 0x000000000000094d */ /* 0x00cfea0003800000 */
[----:B------:R-:W-:Y:S05]  /*5470*/  BRA `(.L_x_100) ;  /* 0xfffffffc00e87947 */ /* 0x000fea000383ffff */
.L_x_85:
[----:B------:R-:W-:-:S06]  /*5480*/  UISETP.GE.AND UP0, UPT, UR10, 0x4, UPT ;  /* 0x000000040a00788c */ /* 0x000fcc000bf06270 */
[----:B------:R-:W-:-:S13]  /*5490*/  PLOP3.LUT P0, PT, PT, PT, UP0, 0x80, 0x8 ;  /* 0x000000000008781c */ /* 0x000fda0003f0f008 */
[----:B------:R-:W-:Y:S05]  /*54a0*/  @!P0 EXIT ;  /* 0x000000000000894d */ /* 0x000fea0003800000 */
[----:B------:R-:W-:Y:S01]  /*54b0*/  BAR.SYNC.DEFER_BLOCKING 0x6, 0xa0 ;  /* 0x0182800000007b1d */ /* 0x000fe20000010000 */
[----:B------:R-:W-:Y:S02]  /*54c0*/  IMAD.SHL.U32 R4, R70, 0x200000, RZ ;  /* 0x0020000046047824 */ /* 0x000fe400078e00ff */
[----:B------:R-:W-:Y:S02]  /*54d0*/  HFMA2 R75, -RZ, RZ, 0, 5.9604644775390625e-08 ;  /* 0x00000001ff4b7431 */ /* 0x000fe400000001ff */
[C---:B------:R-:W-:Y:S01]  /*54e0*/  IMAD.SHL.U32 R69, R76.reuse, 0x10, RZ ;  /* 0x000000104c457824 */ /* 0x040fe200078e00ff */
[----:B------:R-:W-:Y:S01]  /*54f0*/  MOV R73, RZ ;  /* 0x000000ff00497202 */ /* 0x000fe20000000f00 */
[----:B------:R-:W-:Y:S01]  /*5500*/  IMAD.U32 R33, R76, 0x10000, RZ ;  /* 0x000100004c217824 */ /* 0x000fe200078e00ff */
[----:B------:R-:W-:Y:S01]  /*5510*/  UMOV UR44, 0x400 ;  /* 0x00000400002c7882 */ /* 0x000fe20000000000 */
[----:B------:R-:W1:Y:S01]  /*5520*/  LDC R67, c[0x0][0x370] ;  /* 0x0000dc00ff437b82 */ /* 0x000e620000000800 */
[----:B------:R-:W-:Y:S01]  /*5530*/  ULEA UR44, UR37, UR44, 0x18 ;  /* 0x0000002c252c7291 */ /* 0x000fe2000f8ec0ff */
[----:B------:R-:W-:Y:S01]  /*5540*/  LOP3.LUT R4, R4, 0x200000, RZ, 0xc0, !PT ;  /* 0x0020000004047812 */ /* 0x000fe200078ec0ff */
[----:B------:R-:W-:Y:S01]  /*5550*/  IMAD.SHL.U32 R68, R76, 0x2, RZ ;  /* 0x000000024c447824 */ /* 0x000fe200078e00ff */
[C---:B------:R-:W-:Y:S01]  /*5560*/  LOP3.LUT R5, R69.reuse, 0x40, RZ, 0xc0, !PT ;  /* 0x0000004045057812 */ /* 0x040fe200078ec0ff */
[----:B------:R-:W-:Y:S01]  /*5570*/  IMAD.SHL.U32 R3, R70, 0x200, RZ ;  /* 0x0000020046037824 */ /* 0x000fe200078e00ff */
[----:B------:R-:W-:Y:S01]  /*5580*/  LOP3.LUT R2, R69, 0x5b0, RZ, 0xc0, !PT ;  /* 0x000005b045027812 */ /* 0x000fe200078ec0ff */
[----:B------:R-:W-:Y:S01]  /*5590*/  UIADD3 UR4, UPT, UPT, UR44, 0x200, URZ ;  /* 0x000002002c047890 */ /* 0x000fe2000fffe0ff */
[----:B------:R-:W2:Y:S01]  /*55a0*/  LDC R28, c[0x0][0xb0c] ;  /* 0x0002c300ff1c7b82 */ /* 0x000ea20000000800 */
[----:B------:R-:W-:Y:S01]  /*55b0*/  LOP3.LUT R33, R4, 0x400000, R33, 0xf8, !PT ;  /* 0x0040000004217812 */ /* 0x000fe200078ef821 */
[----:B------:R-:W-:Y:S01]  /*55c0*/  IMAD.MOV.U32 R30, RZ, RZ, RZ ;  /* 0x000000ffff1e7224 */ /* 0x000fe200078e00ff */
[----:B------:R-:W-:Y:S01]  /*55d0*/  LOP3.LUT R68, R5, 0x8, R68, 0xf8, !PT ;  /* 0x0000000805447812 */ /* 0x000fe200078ef844 */
[----:B------:R-:W-:Y:S01]  /*55e0*/  IMAD.MOV.U32 R74, RZ, RZ, RZ ;  /* 0x000000ffff4a7224 */ /* 0x000fe200078e00ff */
[----:B------:R-:W-:Y:S01]  /*55f0*/  LOP3.LUT R3, R2, 0x200, R3, 0xf8, !PT ;  /* 0x0000020002037812 */ /* 0x000fe200078ef803 */
[----:B------:R-:W-:Y:S01]  /*5600*/  IMAD.MOV.U32 R80, RZ, RZ, RZ ;  /* 0x000000ffff507224 */ /* 0x000fe200078e00ff */
[----:B------:R-:W-:Y:S01]  /*5610*/  LOP3.LUT P0, RZ, R69, 0x40, RZ, 0xc0, !PT ;  /* 0x0000004045ff7812 */ /* 0x000fe2000780c0ff */
[----:B------:R-:W3:Y:S01]  /*5620*/  LDC R65, c[0x0][0xb20] ;  /* 0x0002c800ff417b82 */ /* 0x000ee20000000800 */
[----:B------:R-:W4:Y:S01]  /*5630*/  LDS R0, [UR44+0x140] ;  /* 0x0001402cff007984 */ /* 0x000f220008000800 */
[----:B------:R-:W-:Y:S01]  /*5640*/  LOP3.LUT R68, R3, R68, RZ, 0xfc, !PT ;  /* 0x0000004403447212 */ /* 0x000fe200078efcff */
[----:B------:R-:W-:Y:S01]  /*5650*/  IMAD.U32 R71, RZ, RZ, UR4 ;  /* 0x00000004ff477e24 */ /* 0x000fe2000f8e00ff */
[----:B------:R-:W-:Y:S01]  /*5660*/  LOP3.LUT R76, R76, 0x60, RZ, 0xc0, !PT ;  /* 0x000000604c4c7812 */ /* 0x000fe200078ec0ff */
[----:B------:R-:W1:Y:S03]  /*5670*/  LDCU.64 UR50, c[0x0][0x348] ;  /* 0x00006900ff3277ac */ /* 0x000e660008000a00 */
[----:B------:R-:W1:Y:S01]  /*5680*/  LDC R27, c[0x0][0xb30] ;  /* 0x0002cc00ff1b7b82 */ /* 0x000e620000000800 */
[----:B------:R-:W1:Y:S01]  /*5690*/  LDCU.64 UR38, c[0x0][0x888] ;  /* 0x00011100ff2677ac */ /* 0x000e620008000a00 */
[----:B------:R-:W-:Y:S01]  /*56a0*/  UMOV UR45, URZ ;  /* 0x000000ff002d7c82 */ /* 0x000fe20008000000 */
[----:B------:R-:W-:-:S05]  /*56b0*/  UMOV UR48, URZ ;  /* 0x000000ff00307c82 */ /* 0x000fca0008000000 */
[----:B------:R-:W1:Y:S08]  /*56c0*/  LDC.64 R56, c[0x0][0x888] ;  /* 0x00022200ff387b82 */ /* 0x000e700000000a00 */
[----:B------:R-:W1:Y:S08]  /*56d0*/  LDC.64 R60, c[0x0][0xb10] ;  /* 0x0002c400ff3c7b82 */ /* 0x000e700000000a00 */
[----:B------:R-:W1:Y:S08]  /*56e0*/  LDC.64 R24, c[0x0][0xb18] ;  /* 0x0002c600ff187b82 */ /* 0x000e700000000a00 */
[----:B------:R-:W1:Y:S01]  /*56f0*/  LDC.64 R22, c[0x0][0xb28] ;  /* 0x0002ca00ff167b82 */ /* 0x000e620000000a00 */
[----:B----4-:R-:W-:Y:S01]  /*5700*/  IMAD.IADD R33, R0, 0x1, R33 ;  /* 0x0000000100217824 */ /* 0x010fe200078e0221 */
[----:B------:R-:W-:-:S06]  /*5710*/  P2R R0, PR, RZ, 0x1 ;  /* 0x00000001ff007803 */ /* 0x000fcc0000000000 */
[----:B------:R-:W4:Y:S08]  /*5720*/  LDC.64 R58, c[0x0][0x890] ;  /* 0x00022400ff3a7b82 */ /* 0x000f300000000a00 */
[----:B------:R-:W1:Y:S08]  /*5730*/  LDC.64 R54, c[0x0][0x8b0] ;  /* 0x00022c00ff367b82 */ /* 0x000e700000000a00 */
[----:B------:R-:W1:Y:S08]  /*5740*/  LDC.64 R52, c[0x0][0x8a8] ;  /* 0x00022a00ff347b82 */ /* 0x000e700000000a00 */
[----:B--23--:R-:W1:Y:S02]  /*5750*/  LDC R66, c[0x0][0x374] ;  /* 0x0000dd00ff427b82 */ /* 0x00ce640000000800 */
.L_x_144:
[C---:B------:R-:W-:Y:S02]  /*5760*/  LEA R0, R80.reuse, UR44, 0x3 ;  /* 0x0000002c50007c11 */ /* 0x040fe4000f8e18ff */
[----:B------:R-:W-:Y:S02]  /*5770*/  SHF.L.U32 R3, R73, 0x1f, RZ ;  /* 0x0000001f49037819 */ /* 0x000fe400000006ff */
[----:B------:R-:W-:Y:S02]  /*5780*/  LEA R16, R80, UR44, 0x4 ;  /* 0x0000002c50107c11 */ /* 0x000fe4000f8e20ff */
[----:B--2---:R-:W2:Y:S02]  /*5790*/  SYNCS.PHASECHK.TRANS64.TRYWAIT P0, [R0+URZ+0x90], R3 ;  /* 0x00009003000075a7 */ /* 0x004ea400080011ff */
[----:B--2---:R-:W-:Y:S05]  /*57a0*/  @!P0 BRA `(.L_x_101) ;  /* 0x0000003c00388947 */ /* 0x004fea0003800000 */
.L_x_195:
[----:B------:R-:W3:Y:S01]  /*57b0*/  LDC.64 R12, c[0x0][0xb10] ;  /* 0x0002c400ff0c7b82 */ /* 0x000ee20000000a00 */
[----:B------:R-:W4:Y:S01]  /*57c0*/  LDS.128 R16, [R16+0x120] ;  /* 0x0001200010107984 */ /* 0x000f220000000c00 */
[----:B-1----:R-:W-:Y:S01]  /*57d0*/  ISETP.NE.AND P1, PT, R27, 0x1, PT ;  /* 0x000000011b00780c */ /* 0x002fe20003f25270 */
[----:B--2---:R-:W-:Y:S01]  /*57e0*/  VIADD R0, R0, 0xa0 ;  /* 0x000000a000007836 */ /* 0x004fe20000000000 */
[----:B------:R-:W-:Y:S04]  /*57f0*/  ISETP.GE.AND P0, PT, R26, 0x1, PT ;  /* 0x000000011a00780c */ /* 0x000fe80003f06270 */
[----:B------:R-:W1:Y:S01]  /*5800*/  LDC.64 R10, c[0x0][0xb18] ;  /* 0x0002c600ff0a7b82 */ /* 0x000e620000000a00 */
[----:B------:R-:W-:Y:S01]  /*5810*/  PRMT R0, RZ, 0x654, R0 ;  /* 0x00000654ff007816 */ /* 0x000fe20000000000 */
[----:B------:R-:W-:Y:S01]  /*5820*/  @!PT LDS RZ, [RZ] ;  /* 0x00000000fffff984 */ /* 0x000fe20000000800 */
[----:B------:R-:W-:Y:S01]  /*5830*/  @!PT LDS RZ, [RZ] ;  /* 0x00000000fffff984 */ /* 0x000fe20000000800 */
[----:B------:R-:W-:Y:S01]  /*5840*/  @!PT LDS RZ, [RZ] ;  /* 0x00000000fffff984 */ /* 0x000fe20000000800 */
[----:B------:R-:W-:Y:S01]  /*5850*/  @!PT LDS RZ, [RZ] ;  /* 0x00000000fffff984 */ /* 0x000fe20000000800 */
[----:B------:R2:W-:Y:S06]  /*5860*/  MEMBAR.ALL.CTA ;  /* 0x0000000000007992 */ /* 0x0005ec0000008000 */
[----:B--2---:R-:W2:Y:S01]  /*5870*/  FENCE.VIEW.ASYNC.S ;  /* 0x00000000000073c6 */ /* 0x004ea20000000000 */
[----:B------:R-:W1:Y:S08]  /*5880*/  @!P1 LDC R14, c[0x0][0xb20] ;  /* 0x0002c800ff0e9b82 */ /* 0x000e700000000800 */
[----:B------:R-:W1:Y:S01]  /*5890*/  @!P1 LDC R9, c[0x0][0xb0c] ;  /* 0x0002c300ff099b82 */ /* 0x000e620000000800 */
[----:B--2---:R2:W-:Y:S01]  /*58a0*/  SYNCS.ARRIVE.TRANS64.RED.A1T0 RZ, [R0+URZ], RZ ;  /* 0x000000ff00ff79a7 */ /* 0x0045e200081004ff */
[----:B----4-:R-:W-:Y:S04]  /*58b0*/  LOP3.LUT P4, RZ, R18, 0x1, RZ, 0xc0, !PT ;  /* 0x0000000112ff7812 */ /* 0x010fe8000788c0ff */
[----:B------:R-:W-:Y:S09]  /*58c0*/  P2R R77, PR, RZ, 0x10 ;  /* 0x00000010ff4d7803 */ /* 0x000ff20000000000 */
[----:B------:R-:W-:Y:S02]  /*58d0*/  @P4 MOV R31, R16 ;  /* 0x00000010001f4202 */ /* 0x000fe40000000f00 */
[----:B------:R-:W-:Y:S01]  /*58e0*/  @P4 LOP3.LUT R29, R17, 0xffff, RZ, 0xc0, !PT ;  /* 0x0000ffff111d4812 */ /* 0x000fe200078ec0ff */
[----:B--23--:R-:W-:Y:S06]  /*58f0*/  @!P0 BRA `(.L_x_102) ;  /* 0x0000000000a48947 */ /* 0x00cfec0003800000 */
[----:B------:R-:W-:Y:S01]  /*5900*/  IMAD.HI.U32 R36, R66, R25, RZ ;  /* 0x0000001942247227 */ /* 0x000fe200078e00ff */
[----:B------:R-:W-:Y:S02]  /*5910*/  ISETP.NE.AND P0, PT, R24, 0x1, PT ;  /* 0x000000011800780c */ /* 0x000fe40003f05270 */
[----:B------:R-:W-:Y:S01]  /*5920*/  ISETP.NE.AND P2, PT, R26, 0x1, PT ;  /* 0x000000011a00780c */ /* 0x000fe20003f45270 */
[-C--:B------:R-:W-:Y:S01]  /*5930*/  IMAD.HI.U32 R34, R67, R60.reuse, RZ ;  /* 0x0000003c43227227 */ /* 0x080fe200078e00ff */
[----:B------:R-:W-:Y:S02]  /*5940*/  SHF.R.U32.HI R37, RZ, R65, R36 ;  /* 0x00000041ff257219 */ /* 0x000fe40000011624 */
[----:B------:R-:W-:Y:S01]  /*5950*/  ISETP.NE.AND P3, PT, R28, 0x1, PT ;  /* 0x000000011c00780c */ /* 0x000fe20003f65270 */
[----:B------:R-:W-:Y:S01]  /*5960*/  IMAD.HI.U32 R40, R29, R25, RZ ;  /* 0x000000191d287227 */ /* 0x000fe200078e00ff */
[----:B------:R-:W-:Y:S02]  /*5970*/  SHF.R.U32.HI R34, RZ, R61, R34 ;  /* 0x0000003dff227219 */ /* 0x000fe40000011622 */
[----:B------:R-:W-:Y:S01]  /*5980*/  SEL R3, R66, R37, !P0 ;  /* 0x0000002542037207 */ /* 0x000fe20004000000 */
[----:B------:R-:W-:Y:S01]  /*5990*/  IMAD.HI.U32 R38, R31, R60, RZ ;  /* 0x0000003c1f267227 */ /* 0x000fe200078e00ff */
[----:B------:R-:W-:Y:S03]  /*59a0*/  SEL R7, R67, R34, !P3 ;  /* 0x0000002243077207 */ /* 0x000fe60005800000 */
[-C--:B------:R-:W-:Y:S01]  /*59b0*/  IMAD.HI.U32 R34, R3, R22.reuse, RZ ;  /* 0x0000001603227227 */ /* 0x080fe200078e00ff */
[----:B------:R-:W-:Y:S03]  /*59c0*/  SHF.R.U32.HI R38, RZ, R61, R38 ;  /* 0x0000003dff267219 */ /* 0x000fe60000011626 */
[----:B------:R-:W-:Y:S01]  /*59d0*/  IMAD.HI.U32 R36, R7, R22, RZ ;  /* 0x0000001607247227 */ /* 0x000fe200078e00ff */
[----:B------:R-:W-:Y:S02]  /*59e0*/  @P2 SHF.R.U32.HI R3, RZ, R23, R34 ;  /* 0x00000017ff032219 */ /* 0x000fe40000011622 */
[----:B------:R-:W-:Y:S02]  /*59f0*/  SHF.R.U32.HI R34, RZ, R65, R40 ;  /* 0x00000041ff227219 */ /* 0x000fe40000011628 */
[----:B------:R-:W-:Y:S01]  /*5a00*/  @P2 SHF.R.U32.HI R7, RZ, R23, R36 ;  /* 0x00000017ff072219 */ /* 0x000fe20000011624 */
[C---:B------:R-:W-:Y:S01]  /*5a10*/  IMAD R2, R26.reuse, R3, RZ ;  /* 0x000000031a027224 */ /* 0x040fe200078e02ff */
[----:B------:R-:W-:Y:S02]  /*5a20*/  SEL R5, R29, R34, !P0 ;  /* 0x000000221d057207 */ /* 0x000fe40004000000 */
[----:B------:R-:W-:Y:S01]  /*5a30*/  SEL R3, R31, R38, !P3 ;  /* 0x000000261f037207 */ /* 0x000fe20005800000 */
[----:B------:R-:W-:Y:S01]  /*5a40*/  IMAD R4, R26, R7, RZ ;  /* 0x000000071a047224 */ /* 0x000fe200078e02ff */
[C---:B------:R-:W-:Y:S01]  /*5a50*/  ISETP.GE.AND P0, PT, R5.reuse, R2, PT ;  /* 0x000000020500720c */ /* 0x040fe20003f06270 */
[----:B------:R-:W-:Y:S03]  /*5a60*/  IMAD.HI.U32 R6, R5, R22, RZ ;  /* 0x0000001605067227 */ /* 0x000fe600078e00ff */
[----:B------:R-:W-:Y:S01]  /*5a70*/  ISETP.GE.OR P0, PT, R3, R4, P0 ;  /* 0x000000040300720c */ /* 0x000fe20000706670 */
[----:B------:R-:W-:Y:S01]  /*5a80*/  IMAD.MOV R4, RZ, RZ, -R3 ;  /* 0x000000ffff047224 */ /* 0x000fe200078e0a03 */
[-C--:B------:R-:W-:Y:S03]  /*5a90*/  SHF.R.U32.HI R6, RZ, R23.reuse, R6 ;  /* 0x00000017ff067219 */ /* 0x080fe60000011606 */
[----:B------:R-:W-:Y:S01]  /*5aa0*/  IMAD R31, R28, R4, R31 ;  /* 0x000000041c1f7224 */ /* 0x000fe200078e021f */
[----:B------:R-:W-:Y:S05]  /*5ab0*/  SEL R15, R5, R6, !P2 ;  /* 0x00000006050f7207 */ /* 0x000fea0005000000 */
[----:B------:R-:W-:Y:S02]  /*5ac0*/  IMAD.MOV R6, RZ, RZ, -R15 ;  /* 0x000000ffff067224 */ /* 0x000fe400078e0a0f */
[C---:B------:R-:W-:Y:S04]  /*5ad0*/  @!P0 IMAD.HI.U32 R2, R3.reuse, R22, RZ ;  /* 0x0000001603028227 */ /* 0x040fe800078e00ff */
[----:B------:R-:W-:Y:S01]  /*5ae0*/  IMAD R6, R26, R6, R5 ;  /* 0x000000061a067224 */ /* 0x000fe200078e0205 */
[----:B------:R-:W-:Y:S04]  /*5af0*/  @!P0 SHF.R.U32.HI R2, RZ, R23, R2 ;  /* 0x00000017ff028219 */ /* 0x000fe80000011602 */
[----:B------:R-:W-:Y:S02]  /*5b00*/  @!P0 SEL R0, R3, R2, !P2 ;  /* 0x0000000203008207 */ /* 0x000fe40005000000 */
[----:B------:R-:W-:Y:S02]  /*5b10*/  IADD3 R2, PT, PT, -R5, RZ, RZ ;  /* 0x000000ff05027210 */ /* 0x000fe40007ffe1ff */
[----:B------:R-:W-:Y:S01]  /*5b20*/  @!P0 IADD3 R8, PT, PT, R15, -R0, RZ ;  /* 0x800000000f088210 */ /* 0x000fe20007ffe0ff */
[----:B------:R-:W-:Y:S02]  /*5b30*/  @!P0 IMAD R0, R7, R6, R0 ;  /* 0x0000000607008224 */ /* 0x000fe400078e0200 */
[----:B------:R-:W-:Y:S02]  /*5b40*/  IMAD R29, R24, R2, R29 ;  /* 0x00000002181d7224 */ /* 0x000fe400078e021d */
[----:B------:R-:W-:Y:S02]  /*5b50*/  @!P0 IMAD R5, R8, R26, R3 ;  /* 0x0000001a08058224 */ /* 0x000fe400078e0203 */
[----:B------:R-:W-:Y:S04]  /*5b60*/  @!P0 IMAD.MOV.U32 R3, RZ, RZ, R0 ;  /* 0x000000ffff038224 */ /* 0x000fe800078e0000 */
[----:B------:R-:W-:Y:S02]  /*5b70*/  IMAD R31, R3, R28, R31 ;  /* 0x0000001c031f7224 */ /* 0x000fe400078e021f */
[----:B------:R-:W-:Y:S07]  /*5b80*/  IMAD R29, R5, R24, R29 ;  /* 0x00000018051d7224 */ /* 0x000fee00078e021d */
.L_x_102:
[----:B-1----:R-:W-:Y:S01]  /*5b90*/  @!P1 ISETP.NE.AND P0, PT, R10, 0x1, PT ;  /* 0x000000010a00980c */ /* 0x002fe20003f05270 */
[----:B------:R-:W-:Y:S01]  /*5ba0*/  @!P1 IMAD.HI.U32 R3, R29, R11, RZ ;  /* 0x0000000b1d039227 */ /* 0x000fe200078e00ff */
[----:B------:R-:W-:Y:S01]  /*5bb0*/  R2UR UR42, R21 ;  /* 0x00000000152a72ca */ /* 0x000fe200000e0000 */
[----:B------:R-:W-:Y:S01]  /*5bc0*/  BSSY.RECONVERGENT B6, `(.L_x_103) ;  /* 0x0000031000067945 */ /* 0x000fe20003800200 */
[----:B------:R-:W-:Y:S01]  /*5bd0*/  R2UR UR41, R20 ;  /* 0x00000000142972ca */ /* 0x000fe200000e0000 */
[----:B------:R-:W-:Y:S01]  /*5be0*/  @!P1 IMAD.HI.U32 R0, R31, R12, RZ ;  /* 0x0000000c1f009227 */ /* 0x000fe200078e00ff */
[----:B------:R-:W-:Y:S02]  /*5bf0*/  @!P1 SHF.R.U32.HI R2, RZ, R14, R3 ;  /* 0x0000000eff029219 */ /* 0x000fe40000011603 */
[----:B------:R-:W-:Y:S01]  /*5c00*/  @!P1 ISETP.NE.AND P2, PT, R9, 0x1, PT ;  /* 0x000000010900980c */ /* 0x000fe20003f45270 */
[----:B------:R-:W-:Y:S01]  /*5c10*/  VIADD R80, R80, 0x1 ;  /* 0x0000000150507836 */ /* 0x000fe20000000000 */
[----:B------:R-:W-:Y:S02]  /*5c20*/  @!P1 SEL R2, R29, R2, !P0 ;  /* 0x000000021d029207 */ /* 0x000fe40004000000 */
[----:B------:R-:W-:Y:S02]  /*5c30*/  @!P1 SHF.R.U32.HI R0, RZ, R13, R0 ;  /* 0x0000000dff009219 */ /* 0x000fe40000011600 */
[----:B------:R-:W-:Y:S01]  /*5c40*/  LOP3.LUT P0, RZ, R71, 0x90, RZ, 0xc0, !PT ;  /* 0x0000009047ff7812 */ /* 0x000fe2000780c0ff */
[----:B------:R-:W-:Y:S01]  /*5c50*/  USHF.L.U32 UR42, UR42, 0x6, URZ ;  /* 0x000000062a2a7899 */ /* 0x000fe200080006ff */
[----:B------:R-:W-:Y:S01]  /*5c60*/  @!P1 SEL R3, R31, R0, !P2 ;  /* 0x000000001f039207 */ /* 0x000fe20005000000 */
[----:B------:R-:W-:Y:S01]  /*5c70*/  USHF.L.U32 UR41, UR41, 0x7, URZ ;  /* 0x0000000729297899 */ /* 0x000fe200080006ff */
[----:B------:R-:W-:Y:S03]  /*5c80*/  @P4 SHF.R.U32.HI R72, RZ, 0x10, R17 ;  /* 0x00000010ff484819 */ /* 0x000fe60000011611 */
[----:B------:R-:W-:Y:S02]  /*5c90*/  @!P1 IMAD.IADD R0, R2, 0x1, -R3 ;  /* 0x0000000102009824 */ /* 0x000fe400078e0a03 */
[----:B------:R-:W-:Y:S02]  /*5ca0*/  @!P1 IMAD.IADD R2, R3, 0x1, -R2 ;  /* 0x0000000103029824 */ /* 0x000fe400078e0a02 */
[----:B------:R-:W-:Y:S02]  /*5cb0*/  @!P1 IMAD R31, R0, R9, R31 ;  /* 0x00000009001f9224 */ /* 0x000fe400078e021f */
[----:B------:R-:W-:Y:S01]  /*5cc0*/  @!P1 IMAD R29, R2, R10, R29 ;  /* 0x0000000a021d9224 */ /* 0x000fe200078e021d */
[----:B------:R-:W-:Y:S06]  /*5cd0*/  @!P0 BRA `(.L_x_104) ;  /* 0x00000000007c8947 */ /* 0x000fec0003800000 */
[----:B------:R-:W1:Y:S01]  /*5ce0*/  LDCU.64 UR8, c[0x4][0x80] ;  /* 0x01001000ff0877ac */ /* 0x000e620008000a00 */
[----:B------:R-:W-:Y:S01]  /*5cf0*/  MOV R2, 0x0 ;  /* 0x0000000000027802 */ /* 0x000fe20000000f00 */
[----:B------:R-:W-:Y:S02]  /*5d00*/  HFMA2 R12, -RZ, RZ, 0, 5.9604644775390625e-08 ;  /* 0x00000001ff0c7431 */ /* 0x000fe400000001ff */
[----:B------:R-:W-:Y:S01]  /*5d10*/  IMAD.MOV.U32 R8, RZ, RZ, 0x70 ;  /* 0x00000070ff087424 */ /* 0x000fe200078e00ff */
[----:B------:R2:W3:Y:S01]  /*5d20*/  LDC.64 R14, c[0x4][R2] ;  /* 0x01000000020e7b82 */ /* 0x0004e20000000a00 */
[----:B------:R-:W4:Y:S01]  /*5d30*/  LDCU.64 UR6, c[0x4][0x88] ;  /* 0x01001100ff0677ac */ /* 0x000f220008000a00 */
[----:B------:R-:W-:Y:S01]  /*5d40*/  IMAD.MOV.U32 R13, RZ, RZ, RZ ;  /* 0x000000ffff0d7224 */ /* 0x000fe200078e00ff */
[----:B------:R-:W2:Y:S01]  /*5d50*/  LDCU.64 UR4, c[0x4][0x8] ;  /* 0x01000100ff0477ac */ /* 0x000ea20008000a00 */
[----:B-1----:R-:W-:Y:S01]  /*5d60*/  MOV R5, UR9 ;  /* 0x0000000900057c02 */ /* 0x002fe20008000f00 */
[----:B------:R-:W-:Y:S01]  /*5d70*/  IMAD.U32 R4, RZ, RZ, UR8 ;  /* 0x00000008ff047e24 */ /* 0x000fe2000f8e00ff */
[----:B----4-:R-:W-:Y:S01]  /*5d80*/  MOV R7, UR7 ;  /* 0x0000000700077c02 */ /* 0x010fe20008000f00 */
[----:B------:R-:W-:Y:S01]  /*5d90*/  IMAD.U32 R6, RZ, RZ, UR6 ;  /* 0x00000006ff067e24 */ /* 0x000fe2000f8e00ff */
[----:B--2---:R-:W-:Y:S01]  /*5da0*/  MOV R11, UR5 ;  /* 0x00000005000b7c02 */ /* 0x004fe20008000f00 */
[----:B------:R-:W-:Y:S02]  /*5db0*/  IMAD.U32 R10, RZ, RZ, UR4 ;  /* 0x00000004ff0a7e24 */ /* 0x000fe4000f8e00ff */
[----:B------:R-:W-:Y:S07]  /*5dc0*/  LEPC R20, `(.L_x_105) ;  /* 0x000000001014794e */ /* 0x000fee0000000000 */
[----:B---3-5:R-:W-:Y:S05]  /*5dd0*/  CALL.ABS.NOINC R14 ;  /* 0x000000000e007343 */ /* 0x028fea0003c00000 */
.L_x_105:
[----:B------:R-:W1:Y:S01]  /*5de0*/  LDCU.64 UR8, c[0x4][0x80] ;  /* 0x01001000ff0877ac */ /* 0x000e620008000a00 */
[----:B------:R-:W2:Y:S01]  /*5df0*/  LDC.64 R2, c[0x4][R2] ;  /* 0x0100000002027b82 */ /* 0x000ea20000000a00 */
[----:B------:R-:W-:Y:S02]  /*5e00*/  HFMA2 R12, -RZ, RZ, 0, 5.9604644775390625e-08 ;  /* 0x00000001ff0c7431 */ /* 0x000fe400000001ff */
[----:B------:R-:W-:Y:S02]  /*5e10*/  IMAD.MOV.U32 R8, RZ, RZ, 0x70 ;  /* 0x00000070ff087424 */ /* 0x000fe400078e00ff */
[----:B------:R-:W-:Y:S01]  /*5e20*/  IMAD.MOV.U32 R13, RZ, RZ, RZ ;  /* 0x000000ffff0d7224 */ /* 0x000fe200078e00ff */
[----:B------:R-:W3:Y:S01]  /*5e30*/  LDCU.64 UR6, c[0x4][0x88] ;  /* 0x01001100ff0677ac */ /* 0x000ee20008000a00 */
[----:B------:R-:W4:Y:S01]  /*5e40*/  LDCU.64 UR4, c[0x4][0x8] ;  /* 0x01000100ff0477ac */ /* 0x000f220008000a00 */
[----:B-1----:R-:W-:Y:S02]  /*5e50*/  MOV R4, UR8 ;  /* 0x0000000800047c02 */ /* 0x002fe40008000f00 */
[----:B------:R-:W-:Y:S02]  /*5e60*/  MOV R5, UR9 ;  /* 0x0000000900057c02 */ /* 0x000fe40008000f00 */
[----:B---3--:R-:W-:Y:S01]  /*5e70*/  MOV R7, UR7 ;  /* 0x0000000700077c02 */ /* 0x008fe20008000f00 */
[----:B------:R-:W-:Y:S01]  /*5e80*/  IMAD.U32 R6, RZ, RZ, UR6 ;  /* 0x00000006ff067e24 */ /* 0x000fe2000f8e00ff */
[----:B----4-:R-:W-:Y:S01]  /*5e90*/  MOV R11, UR5 ;  /* 0x00000005000b7c02 */ /* 0x010fe20008000f00 */
[----:B------:R-:W-:Y:S02]  /*5ea0*/  IMAD.U32 R10, RZ, RZ, UR4 ;  /* 0x00000004ff0a7e24 */ /* 0x000fe4000f8e00ff */
[----:B------:R-:W-:Y:S07]  /*5eb0*/  LEPC R20, `(.L_x_104) ;  /* 0x000000001014794e */ /* 0x000fee0000000000 */
[----:B--2---:R-:W-:Y:S05]  /*5ec0*/  CALL.ABS.NOINC R2 ;  /* 0x0000000002007343 */ /* 0x004fea0003c00000 */
.L_x_104:
[----:B------:R-:W-:Y:S05]  /*5ed0*/  BSYNC.RECONVERGENT B6 ;  /* 0x0000000000067941 */ /* 0x000fea0003800200 */
.L_x_103:
[C---:B------:R-:W-:Y:S02]  /*5ee0*/  ISETP.NE.U32.AND P3, PT, R58.reuse, RZ, PT ;  /* 0x000000ff3a00720c */ /* 0x040fe40003f65070 */
[----:B------:R-:W-:Y:S02]  /*5ef0*/  ISETP.NE.U32.AND P0, PT, RZ, UR38, PT ;  /* 0x00000026ff007c0c */ /* 0x000fe4000bf05070 */
[C---:B------:R-:W-:Y:S02]  /*5f00*/  ISETP.NE.AND.EX P3, PT, R59.reuse, RZ, PT, P3 ;  /* 0x000000ff3b00720c */ /* 0x040fe40003f65330 */
[----:B------:R-:W-:Y:S02]  /*5f10*/  ISETP.NE.U32.AND P4, PT, R58, RZ, PT ;  /* 0x000000ff3a00720c */ /* 0x000fe40003f85070 */
[----:B------:R-:W-:Y:S02]  /*5f20*/  ISETP.NE.AND.EX P0, PT, RZ, UR39, PT, P0 ;  /* 0x00000027ff007c0c */ /* 0x000fe4000bf05300 */
[----:B------:R-:W-:Y:S02]  /*5f30*/  ISETP.NE.U32.AND P2, PT, R54, RZ, PT ;  /* 0x000000ff3600720c */ /* 0x000fe40003f45070 */
[----:B------:R-:W-:Y:S02]  /*5f40*/  ISETP.NE.U32.AND P1, PT, RZ, UR38, PT ;  /* 0x00000026ff007c0c */ /* 0x000fe4000bf25070 */
[----:B------:R-:W-:Y:S03]  /*5f50*/  ISETP.NE.AND.EX P4, PT, R59, RZ, P0, P4 ;  /* 0x000000ff3b00720c */ /* 0x000fe60000785340 */
[----:B------:R-:W-:Y:S10]  /*5f60*/  @!P3 BRA `(.L_x_106) ;  /* 0x00000000002cb947 */ /* 0x000ff40003800000 */
[----:B------:R-:W-:Y:S01]  /*5f70*/  ISETP.NE.U32.AND P0, PT, R56, RZ, PT ;  /* 0x000000ff3800720c */ /* 0x000fe20003f05070 */
[----:B------:R-:W-:Y:S03]  /*5f80*/  IMAD.MOV.U32 R63, RZ, RZ, 0x1 ;  /* 0x00000001ff3f7424 */ /* 0x000fe600078e00ff */
[----:B------:R-:W-:Y:S11]  /*5f90*/  ISETP.NE.AND.EX P0, PT, R57, RZ, PT, P0 ;  /* 0x000000ff3900720c */ /* 0x000ff60003f05300 */
[----:B------:R-:W-:Y:S02]  /*5fa0*/  @!UPT UIADD3 URZ, UPT, UPT, URZ, URZ, URZ ;  /* 0x000000fffffff290 */ /* 0x000fe4000fffe0ff */
[----:B------:R-:W1:Y:S01]  /*5fb0*/  @P0 LDC.64 R2, c[0x0][0x888] ;  /* 0x00022200ff020b82 */ /* 0x000e620000000a00 */
[----:B------:R-:W-:Y:S04]  /*5fc0*/  @P0 IMAD R0, R58, UR36, RZ ;  /* 0x000000243a000c24 */ /* 0x000fe8000f8e02ff */
[----:B-1----:R-:W-:Y:S04]  /*5fd0*/  @P0 IMAD.WIDE R2, R0, 0x4, R2 ;  /* 0x0000000400020825 */ /* 0x002fe800078e0202 */
[----:B------:R-:W-:Y:S01]  /*5fe0*/  HFMA2 R0, -RZ, RZ, 0, 5.9604644775390625e-08 ;  /* 0x00000001ff007431 */ /* 0x000fe200000001ff */
[----:B-----5:R1:W5:Y:S04]  /*5ff0*/  @P0 LDG.E R35, desc[UR46][R2.64] ;  /* 0x0000002e02230981 */ /* 0x020368000c1e1900 */
[----:B------:R-:W-:Y:S01]  /*6000*/  @!P0 PRMT R63, R0, 0x7610, R63 ;  /* 0x00007610003f8816 */ /* 0x000fe2000000003f */
[----:B-1----:R-:W2:Y:S06]  /*6010*/  @!P0 LDC R35, c[0x0][0x880] ;  /* 0x00022000ff238b82 */ /* 0x002eac0000000800 */
.L_x_106:
[----:B------:R-:W-:Y:S02]  /*6020*/  ISETP.NE.AND.EX P2, PT, R55, RZ, PT, P2 ;  /* 0x000000ff3700720c */ /* 0x000fe40003f45320 */
[----:B------:R-:W-:Y:S02]  /*6030*/  PLOP3.LUT P0, PT, PT, PT, PT, 0x8, 0x80 ;  /* 0x000000000080781c */ /* 0x000fe40003f0e170 */
[----:B------:R-:W-:Y:S02]  /*6040*/  ISETP.NE.AND.EX P1, PT, RZ, UR39, PT, P1 ;  /* 0x00000027ff007c0c */ /* 0x000fe4000bf25310 */
[----:B------:R-:W-:Y:S07]  /*6050*/  @!P4 PLOP3.LUT P0, PT, P3, PT, PT, 0x80, 0x8 ;  /* 0x000000000008c81c */ /* 0x000fee0001f0f070 */
[----:B------:R-:W-:Y:S06]  /*6060*/  @!P2 BRA `(.L_x_107) ;  /* 0x000000000020a947 */ /* 0x000fec0003800000 */
[----:B------:R-:W-:Y:S04]  /*6070*/  ISETP.NE.U32.AND P2, PT, R52, RZ, PT ;  /* 0x000000ff3400720c */ /* 0x000fe80003f45070 */
[----:B------:R-:W-:Y:S11]  /*6080*/  ISETP.NE.AND.EX P2, PT, R53, RZ, PT, P2 ;  /* 0x000000ff3500720c */ /* 0x000ff60003f45320 */
[----:B------:R-:W-:Y:S02]  /*6090*/  @!UPT UIADD3 URZ, UPT, UPT, URZ, URZ, URZ ;  /* 0x000000fffffff290 */ /* 0x000fe4000fffe0ff */
[----:B------:R-:W1:Y:S01]  /*60a0*/  @P2 LDC.64 R2, c[0x0][0x8a8] ;  /* 0x00022a00ff022b82 */ /* 0x000e620000000a00 */
[----:B------:R-:W-:Y:S04]  /*60b0*/  @P2 IMAD R0, R54, UR36, RZ ;  /* 0x0000002436002c24 */ /* 0x000fe8000f8e02ff */
[----:B-1----:R-:W-:Y:S05]  /*60c0*/  @P2 IMAD.WIDE R2, R0, 0x4, R2 ;  /* 0x0000000400022825 */ /* 0x002fea00078e0202 */
[----:B-----5:R1:W5:Y:S02]  /*60d0*/  @P2 LDG.E R32, desc[UR46][R2.64] ;  /* 0x0000002e02202981 */ /* 0x020364000c1e1900 */
[----:B-1----:R-:W3:Y:S02]  /*60e0*/  @!P2 LDC R32, c[0x0][0x8a0] ;  /* 0x00022800ff20ab82 */ /* 0x002ee40000000800 */
.L_x_107:
[----:B--2--5:R-:W-:Y:S01]  /*60f0*/  FSETP.NEU.AND P2, PT, R35, RZ, PT ;  /* 0x000000ff2300720b */ /* 0x024fe20003f4d000 */
[----:B------:R-:W-:Y:S01]  /*6100*/  IMAD.SHL.U32 R81, R68, 0x2, RZ ;  /* 0x0000000244517824 */ /* 0x000fe200078e00ff */
[----:B------:R-:W-:Y:S01]  /*6110*/  SEL R5, RZ, 0xffffffff, P1 ;  /* 0xffffffffff057807 */ /* 0x000fe20000800000 */
[----:B------:R-:W-:Y:S01]  /*6120*/  BSSY B1, `(.L_x_108) ;  /* 0x0000033000017945 */ /* 0x000fe20003800000 */
[----:B------:R-:W-:Y:S01]  /*6130*/  @!P4 LOP3.LUT P1, RZ, R63, 0xff, RZ, 0xc0, !PT ;  /* 0x000000ff3fffc812 */ /* 0x000fe2000782c0ff */
[----:B------:R-:W-:Y:S01]  /*6140*/  IMAD.MOV.U32 R39, RZ, RZ, 0x1 ;  /* 0x00000001ff277424 */ /* 0x000fe200078e00ff */
[----:B------:R-:W-:Y:S01]  /*6150*/  @!P4 SEL R0, RZ, 0xffffffff, P2 ;  /* 0xffffffffff00c807 */ /* 0x000fe20001000000 */
[C---:B------:R-:W-:Y:S01]  /*6160*/  IMAD R34, R30.reuse, 0x40, R33 ;  /* 0x000000401e227824 */ /* 0x040fe200078e0221 */
[----:B------:R-:W-:Y:S01]  /*6170*/  LOP3.LUT R75, R75, 0x1, RZ, 0x3c, !PT ;  /* 0x000000014b4b7812 */ /* 0x000fe200078e3cff */
[----:B------:R-:W-:Y:S01]  /*6180*/  IMAD.MOV.U32 R38, RZ, RZ, RZ ;  /* 0x000000ffff267224 */ /* 0x000fe200078e00ff */
[----:B------:R-:W-:Y:S02]  /*6190*/  @P0 SEL R0, R5, R0, !P1 ;  /* 0x0000000005000207 */ /* 0x000fe40004800000 */
[----:B------:R-:W-:Y:S02]  /*61a0*/  CS2R R50, SRZ ;  /* 0x0000000000327805 */ /* 0x000fe4000001ff00 */
[----:B------:R-:W-:Y:S02]  /*61b0*/  LEA R78, R30, UR44, 0x3 ;  /* 0x0000002c1e4e7c11 */ /* 0x000fe4000f8e18ff */
[----:B------:R-:W-:Y:S02]  /*61c0*/  CS2R R48, SRZ ;  /* 0x0000000000307805 */ /* 0x000fe4000001ff00 */
[----:B------:R-:W-:Y:S02]  /*61d0*/  @!P4 LOP3.LUT R0, R0, 0x1, RZ, 0xc0, !PT ;  /* 0x000000010000c812 */ /* 0x000fe400078ec0ff */
[----:B------:R-:W-:Y:S02]  /*61e0*/  CS2R R42, SRZ ;  /* 0x00000000002a7805 */ /* 0x000fe4000001ff00 */
[----:B------:R-:W-:Y:S02]  /*61f0*/  SHF.L.U32 R3, R74, 0x1f, RZ ;  /* 0x0000001f4a037819 */ /* 0x000fe400000006ff */
[----:B------:R-:W-:Y:S02]  /*6200*/  CS2R R40, SRZ ;  /* 0x0000000000287805 */ /* 0x000fe4000001ff00 */
[----:B------:R-:W-:Y:S01]  /*6210*/  ISETP.NE.U32.OR P6, PT, R0, 0x1, P4 ;  /* 0x000000010000780c */ /* 0x000fe200027c5470 */
[----:B------:R-:W-:Y:S01]  /*6220*/  VIADD R86, R81, UR44 ;  /* 0x0000002c51567c36 */ /* 0x000fe20008000000 */
[----:B------:R-:W-:Y:S02]  /*6230*/  SEL R0, RZ, 0xffffffff, P2 ;  /* 0xffffffffff007807 */ /* 0x000fe40001000000 */
[----:B------:R-:W-:Y:S02]  /*6240*/  LOP3.LUT P2, R79, R63, 0xff, RZ, 0xc0, !PT ;  /* 0x000000ff3f4f7812 */ /* 0x000fe4000784c0ff */
[----:B------:R-:W-:Y:S02]  /*6250*/  P2R R82, PR, RZ, 0x40 ;  /* 0x00000040ff527803 */ /* 0x000fe40000000000 */
[----:B------:R-:W-:Y:S04]  /*6260*/  @P3 SEL R0, R5, R0, !P2 ;  /* 0x0000000005003207 */ /* 0x000fe80005000000 */
[----:B------:R-:W-:Y:S02]  /*6270*/  LOP3.LUT R0, R0, 0x1, RZ, 0xc0, !PT ;  /* 0x0000000100007812 */ /* 0x000fe400078ec0ff */
[----:B------:R-:W-:Y:S02]  /*6280*/  @P6 SHF.L.U32 R2, R75, 0x1f, RZ ;  /* 0x0000001f4b026819 */ /* 0x000fe400000006ff */
[----:B------:R-:W-:Y:S02]  /*6290*/  ISETP.NE.U32.AND P5, PT, R0, 0x1, PT ;  /* 0x000000010000780c */ /* 0x000fe40003fa5070 */
[----:B------:R-:W1:Y:S02]  /*62a0*/  @P6 SYNCS.PHASECHK.TRANS64.TRYWAIT P1, [UR44+0x40], R2 ;  /* 0x00004002ff0065a7 */ /* 0x000e64000802112c */
[----:B------:R-:W-:Y:S01]  /*62b0*/  P2R R84, PR, RZ, 0x20 ;  /* 0x00000020ff547803 */ /* 0x000fe20000000000 */
[----:B------:R2:W4:Y:S01]  /*62c0*/  SYNCS.PHASECHK.TRANS64.TRYWAIT P0, [R78+URZ+0xb0], R3 ;  /* 0x0000b0034e0075a7 */ /* 0x00052200080011ff */
[----:B-1----:R-:W-:Y:S01]  /*62d0*/  @P6 SEL R39, RZ, 0x1, !P1 ;  /* 0x00000001ff276807 */ /* 0x002fe20004800000 */
[----:B--2---:R-:W-:Y:S06]  /*62e0*/  @!P6 BRA `(.L_x_109) ;  /* 0x000000000058e947 */ /* 0x004fec0003800000 */
[C---:B------:R-:W-:Y:S01]  /*62f0*/  VIADD R0, R86.reuse, 0x200 ;  /* 0x0000020056007836 */ /* 0x040fe20000000000 */
[----:B------:R-:W-:Y:S01]  /*6300*/  LOP3.LUT P6, RZ, R69, 0x40, RZ, 0xc0, !PT ;  /* 0x0000004045ff7812 */ /* 0x000fe200078cc0ff */
[----:B------:R-:W-:Y:S01]  /*6310*/  BSSY B0, `(.L_x_110) ;  /* 0x000000e000007945 */ /* 0x000fe20003800000 */
[----:B------:R-:W-:Y:S01]  /*6320*/  ISETP.NE.AND P2, PT, R39, RZ, PT ;  /* 0x000000ff2700720c */ /* 0x000fe20003f45270 */
[----:B------:R-:W-:Y:S01]  /*6330*/  @P5 VIADD R2, R86, 0x210 ;  /* 0x0000021056025836 */ /* 0x000fe20000000000 */
[----:B------:R-:W-:Y:S01]  /*6340*/  PLOP3.LUT P1, PT, PT, PT, PT, 0x8, 0x80 ;  /* 0x000000000080781c */ /* 0x000fe20003f2e170 */
[----:B------:R-:W-:Y:S01]  /*6350*/  IMAD.MOV.U32 R51, RZ, RZ, RZ ;  /* 0x000000ffff337224 */ /* 0x000fe200078e00ff */
[----:B------:R-:W-:Y:S02]  /*6360*/  @P5 PLOP3.LUT P1, PT, P6, PT, PT, 0x80, 0x8 ;  /* 0x000000000008581c */ /* 0x000fe4000372f070 */
[----:B------:R-:W-:Y:S02]  /*6370*/  CS2R R48, SRZ ;  /* 0x0000000000307805 */ /* 0x000fe4000001ff00 */
[----:B------:R-:W-:Y:S02]  /*6380*/  CS2R R42, SRZ ;  /* 0x00000000002a7805 */ /* 0x000fe4000001ff00 */
[----:B------:R-:W-:Y:S07]  /*6390*/  CS2R R40, SRZ ;  /* 0x0000000000287805 */ /* 0x000fee000001ff00 */
[----:B------:R-:W-:Y:S01]  /*63a0*/  @P1 VIADD R2, R0, 0xfffffff0 ;  /* 0xfffffff000021836 */ /* 0x000fe20000000000 */
[----:B------:R-:W-:Y:S06]  /*63b0*/  @P2 BRA `(.L_x_111) ;  /* 0x00000000000c2947 */ /* 0x000fec0003800000 */
[----:B------:R-:W-:Y:S04]  /*63c0*/  SHF.L.U32 R5, R75, 0x1f, RZ ;  /* 0x0000001f4b057819 */ /* 0x000fe800000006ff */
[----:B------:R-:W1:Y:S02]  /*63d0*/  SYNCS.PHASECHK.TRANS64.TRYWAIT P1, [UR44+0x40], R5 ;  /* 0x00004005ff0075a7 */ /* 0x000e64000802112c */
[----:B-1----:R-:W-:Y:S05]  /*63e0*/  @!P1 BRA `(.L_x_112) ;  /* 0x00000030003c9947 */ /* 0x002fea0003800000 */
.L_x_111:
[----:B------:R-:W-:Y:S05]  /*63f0*/  BSYNC B0 ;  /* 0x0000000000007941 */ /* 0x000fea0003800000 */
.L_x_110:
[----:B------:R-:W-:Y:S01]  /*6400*/  ISETP.NE.AND P1, PT, R84, RZ, PT ;  /* 0x000000ff5400720c */ /* 0x000fe20003f25270 */
[----:B------:R-:W-:Y:S11]  /*6410*/  HFMA2 R38, -RZ, RZ, 0, 5.9604644775390625e-08 ;  /* 0x00000001ff267431 */ /* 0x000ff600000001ff */
[----:B------:R-:W-:Y:S01]  /*6420*/  @!UPT UIADD3 URZ, UPT, UPT, URZ, URZ, URZ ;  /* 0x000000fffffff290 */ /* 0x000fe2000fffe0ff */
[----:B------:R2:W1:Y:S04]  /*6430*/  @P1 LDS.128 R48, [R2] ;  /* 0x0000000002301984 */ /* 0x0004680000000c00 */
[----:B------:R2:W1:Y:S02]  /*6440*/  @P1 LDS.128 R40, [R81+UR44+0x200] ;  /* 0x0002002c51281984 */ /* 0x0004640008000c00 */
.L_x_109:
[----:B------:R-:W-:Y:S05]  /*6450*/  BSYNC B1 ;  /* 0x0000000000017941 */ /* 0x000fea0003800000 */
.L_x_108:
[----:B-1----:R-:W-:Y:S04]  /*6460*/  SHF.R.U32.HI R5, RZ, 0x15, R34 ;  /* 0x00000015ff057819 */ /* 0x002fe80000011622 */
[----:B------:R-:W-:Y:S01]  /*6470*/  LOP3.LUT P1, RZ, R5, 0x3, R70, 0x48, !PT ;  /* 0x0000000305ff7812 */ /* 0x000fe20007824846 */
[----:B------:R-:W-:Y:S01]  /*6480*/  @!UPT UIADD3 URZ, UPT, UPT, URZ, URZ, URZ ;  /* 0x000000fffffff290 */ /* 0x000fe2000fffe0ff */
[----:B----4-:R-:W-:Y:S11]  /*6490*/  @P0 BRA `(.L_x_113) ;  /* 0x0000000000080947 */ /* 0x010ff60003800000 */
[----:B------:R-:W1:Y:S02]  /*64a0*/  SYNCS.PHASECHK.TRANS64.TRYWAIT P0, [R78+URZ+0xb0], R3 ;  /* 0x0000b0034e0075a7 */ /* 0x000e6400080011ff */
[----:B-1----:R-:W-:Y:S05]  /*64b0*/  @!P0 BRA `(.L_x_114) ;  /* 0x0000003000208947 */ /* 0x002fea0003800000 */
.L_x_113:
[----:B------:R-:W-:Y:S05]  /*64c0*/  @!P1 BRA `(.L_x_115) ;  /* 0x0000000000409947 */ /* 0x000fea0003800000 */
[----:B------:R-:W4:Y:S01]  /*64d0*/  LDCU.64 UR8, c[0x4][0x70] ;  /* 0x01000e00ff0877ac */ /* 0x000f220008000a00 */
[----:B-1----:R-:W-:Y:S01]  /*64e0*/  MOV R3, 0x0 ;  /* 0x0000000000037802 */ /* 0x002fe20000000f00 */
[----:B------:R-:W-:Y:S02]  /*64f0*/  HFMA2 R12, -RZ, RZ, 0, 5.9604644775390625e-08 ;  /* 0x00000001ff0c7431 */ /* 0x000fe400000001ff */
[----:B------:R-:W-:Y:S02]  /*6500*/  IMAD.MOV.U32 R8, RZ, RZ, 0x192 ;  /* 0x00000192ff087424 */ /* 0x000fe400078e00ff */
[----:B------:R-:W-:Y:S01]  /*6510*/  IMAD.MOV.U32 R13, RZ, RZ, RZ ;  /* 0x000000ffff0d7224 */ /* 0x000fe200078e00ff */
[----:B------:R-:W1:Y:S01]  /*6520*/  LDCU.64 UR6, c[0x4][0x78] ;  /* 0x01000f00ff0677ac */ /* 0x000e620008000a00 */
[----:B--2---:R-:W2:Y:S01]  /*6530*/  LDC.64 R2, c[0x4][R3] ;  /* 0x0100000003027b82 */ /* 0x004ea20000000a00 */
[----:B------:R-:W5:Y:S01]  /*6540*/  LDCU.64 UR4, c[0x4][0x10] ;  /* 0x01000200ff0477ac */ /* 0x000f620008000a00 */
[----:B----4-:R-:W-:Y:S01]  /*6550*/  MOV R5, UR9 ;  /* 0x0000000900057c02 */ /* 0x010fe20008000f00 */
[----:B------:R-:W-:Y:S01]  /*6560*/  IMAD.U32 R4, RZ, RZ, UR8 ;  /* 0x00000008ff047e24 */ /* 0x000fe2000f8e00ff */
[----:B-1----:R-:W-:Y:S01]  /*6570*/  MOV R7, UR7 ;  /* 0x0000000700077c02 */ /* 0x002fe20008000f00 */
[----:B------:R-:W-:Y:S01]  /*6580*/  IMAD.U32 R6, RZ, RZ, UR6 ;  /* 0x00000006ff067e24 */ /* 0x000fe2000f8e00ff */
[----:B-----5:R-:W-:Y:S01]  /*6590*/  MOV R11, UR5 ;  /* 0x00000005000b7c02 */ /* 0x020fe20008000f00 */
[----:B------:R-:W-:Y:S02]  /*65a0*/  IMAD.U32 R10, RZ, RZ, UR4 ;  /* 0x00000004ff0a7e24 */ /* 0x000fe4000f8e00ff */
[----:B------:R-:W-:Y:S07]  /*65b0*/  LEPC R20, `(.L_x_115) ;  /* 0x000000001014794e */ /* 0x000fee0000000000 */
[----:B--23--:R-:W-:Y:S05]  /*65c0*/  CALL.ABS.NOINC R2 ;  /* 0x0000000002007343 */ /* 0x00cfea0003c00000 */
.L_x_115:
[----:B------:R-:W-:Y:S05]  /*65d0*/  WARPSYNC.ALL ;  /* 0x0000000000007948 */ /* 0x000fea0003800000 */
[----:B------:R-:W-:Y:S01]  /*65e0*/  R2UR UR4, R34 ;  /* 0x00000000220472ca */ /* 0x000fe200000e0000 */
[--C-:B------:R-:W-:Y:S01]  /*65f0*/  HADD2.F32 R20, -RZ, R40.reuse.H0_H0 ;  /* 0x20000028ff147230 */ /* 0x100fe20000004100 */
[----:B------:R-:W-:Y:S01]  /*6600*/  MOV R85, 0x10 ;  /* 0x0000001000557802 */ /* 0x000fe20000000f00 */
[----:B------:R-:W-:Y:S01]  /*6610*/  HADD2.F32 R21, -RZ, R40.H1_H1 ;  /* 0x30000028ff157230 */ /* 0x000fe20000004100 */
[----:B------:R-:W-:Y:S01]  /*6620*/  LOP3.LUT P6, RZ, R69, 0x40, RZ, 0xc0, !PT ;  /* 0x0000004045ff7812 */ /* 0x000fe200078cc0ff */
[----:B------:R-:W-:Y:S01]  /*6630*/  HADD2.F32 R36, -RZ, R41.H1_H1 ;  /* 0x30000029ff247230 */ /* 0x000fe20000004100 */
[----:B------:R-:W-:Y:S01]  /*6640*/  ISETP.NE.AND P0, PT, R76, RZ, PT ;  /* 0x000000ff4c00720c */ /* 0x000fe20003f05270 */
[----:B------:R-:W-:Y:S01]  /*6650*/  HADD2.F32 R37, -RZ, R43.H0_H0 ;  /* 0x2000002bff257230 */ /* 0x000fe20000004100 */
[----:B------:R-:W-:Y:S01]  /*6660*/  SEL R85, R85, 0xfffffff0, !P6 ;  /* 0xfffffff055557807 */ /* 0x000fe20007000000 */
[----:B------:R-:W-:Y:S03]  /*6670*/  BSSY.RECONVERGENT B0, `(.L_x_116) ;  /* 0x000004f000007945 */ /* 0x000fe60003800200 */
[----:B------:R-:W-:Y:S01]  /*6680*/  IADD3 R83, PT, PT, R86, R85, RZ ;  /* 0x0000005556537210 */ /* 0x000fe20007ffe0ff */
[----:B------:R-:W3:Y:S02]  /*6690*/  LDTM.x16 R4, tmem[UR4] ;  /* 0x00000004000479ee */ /* 0x000ee40008240000 */
[C---:B---3--:R-:W-:Y:S01]  /*66a0*/  FMUL R0, R32.reuse, R4 ;  /* 0x0000000420007220 */ /* 0x048fe20000400000 */
[C---:B--2---:R-:W-:Y:S01]  /*66b0*/  FMUL R2, R32.reuse, R5 ;  /* 0x0000000520027220 */ /* 0x044fe20000400000 */
[C---:B-1----:R-:W-:Y:S01]  /*66c0*/  FMUL R3, R32.reuse, R6 ;  /* 0x0000000620037220 */ /* 0x042fe20000400000 */
[C---:B------:R-:W-:Y:S01]  /*66d0*/  FMUL R7, R32.reuse, R7 ;  /* 0x0000000720077220 */ /* 0x040fe20000400000 */
[C---:B------:R-:W-:Y:S01]  /*66e0*/  FFMA R0, R35.reuse, R20, R0 ;  /* 0x0000001423007223 */ /* 0x040fe20000000000 */
[----:B------:R-:W-:Y:S02]  /*66f0*/  HADD2.F32 R20, -RZ, R41.H0_H0 ;  /* 0x20000029ff147230 */ /* 0x000fe40000004100 */
[C---:B------:R-:W-:Y:S01]  /*6700*/  FFMA R2, R35.reuse, R21, R2 ;  /* 0x0000001523027223 */ /* 0x040fe20000000002 */
[--C-:B------:R-:W-:Y:S02]  /*6710*/  HADD2.F32 R21, -RZ, R42.reuse.H0_H0 ;  /* 0x2000002aff157230 */ /* 0x100fe40000004100 */
[C---:B------:R-:W-:Y:S01]  /*6720*/  FMUL R4, R32.reuse, R8 ;  /* 0x0000000820047220 */ /* 0x040fe20000400000 */
[C---:B------:R-:W-:Y:S01]  /*6730*/  FMUL R5, R32.reuse, R9 ;  /* 0x0000000920057220 */ /* 0x040fe20000400000 */
[C---:B------:R-:W-:Y:S01]  /*6740*/  FFMA R3, R35.reuse, R20, R3 ;  /* 0x0000001423037223 */ /* 0x040fe20000000003 */
[----:B------:R-:W-:Y:S02]  /*6750*/  HADD2.F32 R20, -RZ, R42.H1_H1 ;  /* 0x3000002aff147230 */ /* 0x000fe40000004100 */
[C---:B------:R-:W-:Y:S01]  /*6760*/  FFMA R7, R35.reuse, R36, R7 ;  /* 0x0000002423077223 */ /* 0x040fe20000000007 */
[C---:B------:R-:W-:Y:S01]  /*6770*/  FMUL R6, R32.reuse, R10 ;  /* 0x0000000a20067220 */ /* 0x040fe20000400000 */
[----:B------:R-:W-:Y:S02]  /*6780*/  HADD2.F32 R36, -RZ, R43.H1_H1 ;  /* 0x3000002bff247230 */ /* 0x000fe40000004100 */
[C---:B------:R-:W-:Y:S01]  /*6790*/  FMUL R11, R32.reuse, R11 ;  /* 0x0000000b200b7220 */ /* 0x040fe20000400000 */
[C---:B------:R-:W-:Y:S01]  /*67a0*/  FFMA R4, R35.reuse, R21, R4 ;  /* 0x0000001523047223 */ /* 0x040fe20000000004 */
[C---:B------:R-:W-:Y:S01]  /*67b0*/  FFMA R5, R35.reuse, R20, R5 ;  /* 0x0000001423057223 */ /* 0x040fe20000000005 */
[C---:B------:R-:W-:Y:S01]  /*67c0*/  FFMA R6, R35.reuse, R37, R6 ;  /* 0x0000002523067223 */ /* 0x040fe20000000006 */
[--C-:B------:R-:W-:Y:S02]  /*67d0*/  HADD2.F32 R20, -RZ, R48.reuse.H0_H0 ;  /* 0x20000030ff147230 */ /* 0x100fe40000004100 */
[C---:B------:R-:W-:Y:S01]  /*67e0*/  FFMA R11, R35.reuse, R36, R11 ;  /* 0x00000024230b7223 */ /* 0x040fe2000000000b */
[C---:B------:R-:W-:Y:S01]  /*67f0*/  FMUL R8, R32.reuse, R12 ;  /* 0x0000000c20087220 */ /* 0x040fe20000400000 */
[----:B------:R-:W-:Y:S02]  /*6800*/  HADD2.F32 R36, -RZ, R48.H1_H1 ;  /* 0x30000030ff247230 */ /* 0x000fe40000004100 */
[C---:B------:R-:W-:Y:S01]  /*6810*/  FMUL R9, R32.reuse, R13 ;  /* 0x0000000d20097220 */ /* 0x040fe20000400000 */
[--C-:B------:R-:W-:Y:S02]  /*6820*/  HADD2.F32 R21, -RZ, R49.reuse.H0_H0 ;  /* 0x20000031ff157230 */ /* 0x100fe40000004100 */
[C---:B------:R-:W-:Y:S01]  /*6830*/  FMUL R10, R32.reuse, R14 ;  /* 0x0000000e200a7220 */ /* 0x040fe20000400000 */
[C---:B------:R-:W-:Y:S01]  /*6840*/  FFMA R8, R35.reuse, R20, R8 ;  /* 0x0000001423087223 */ /* 0x040fe20000000008 */
[----:B------:R-:W-:Y:S02]  /*6850*/  HADD2.F32 R20, -RZ, R49.H1_H1 ;  /* 0x30000031ff147230 */ /* 0x000fe40000004100 */
[C---:B------:R-:W-:Y:S01]  /*6860*/  FFMA R9, R35.reuse, R36, R9 ;  /* 0x0000002423097223 */ /* 0x040fe20000000009 */
[C---:B------:R-:W-:Y:S01]  /*6870*/  FMUL R15, R32.reuse, R15 ;  /* 0x0000000f200f7220 */ /* 0x040fe20000400000 */
[C---:B------:R-:W-:Y:S01]  /*6880*/  FFMA R10, R35.reuse, R21, R10 ;  /* 0x00000015230a7223 */ /* 0x040fe2000000000a */
[--C-:B------:R-:W-:Y:S02]  /*6890*/  HADD2.F32 R21, -RZ, R50.reuse.H0_H0 ;  /* 0x20000032ff157230 */ /* 0x100fe40000004100 */
[C---:B------:R-:W-:Y:S01]  /*68a0*/  FMUL R12, R32.reuse, R16 ;  /* 0x00000010200c7220 */ /* 0x040fe20000400000 */
[----:B------:R-:W-:Y:S02]  /*68b0*/  HADD2.F32 R36, -RZ, R50.H1_H1 ;  /* 0x30000032ff247230 */ /* 0x000fe40000004100 */
[C---:B------:R-:W-:Y:S01]  /*68c0*/  FFMA R15, R35.reuse, R20, R15 ;  /* 0x00000014230f7223 */ /* 0x040fe2000000000f */
[C---:B------:R-:W-:Y:S01]  /*68d0*/  FMUL R13, R32.reuse, R17 ;  /* 0x00000011200d7220 */ /* 0x040fe20000400000 */
[--C-:B------:R-:W-:Y:S02]  /*68e0*/  HADD2.F32 R37, -RZ, R51.reuse.H0_H0 ;  /* 0x20000033ff257230 */ /* 0x100fe40000004100 */
[C---:B------:R-:W-:Y:S01]  /*68f0*/  FMUL R14, R32.reuse, R18 ;  /* 0x00000012200e7220 */ /* 0x040fe20000400000 */
[----:B------:R-:W-:Y:S02]  /*6900*/  HADD2.F32 R20, -RZ, R51.H1_H1 ;  /* 0x30000033ff147230 */ /* 0x000fe40000004100 */
[----:B------:R-:W-:Y:S01]  /*6910*/  FMUL R19, R32, R19 ;  /* 0x0000001320137220 */ /* 0x000fe20000400000 */
[----:B------:R-:W-:Y:S01]  /*6920*/  F2FP.F16.F32.PACK_AB R44, R2, R0 ;  /* 0x00000000022c723e */ /* 0x000fe200000000ff */
[----:B------:R-:W-:Y:S01]  /*6930*/  FFMA R12, R35, R21, R12 ;  /* 0x00000015230c7223 */ /* 0x000fe2000000000c */
[----:B------:R-:W-:Y:S01]  /*6940*/  F2FP.F16.F32.PACK_AB R45, R7, R3 ;  /* 0x00000003072d723e */ /* 0x000fe200000000ff */
[----:B------:R-:W-:Y:S01]  /*6950*/  FFMA R13, R35, R36, R13 ;  /* 0x00000024230d7223 */ /* 0x000fe2000000000d */
[----:B------:R-:W-:Y:S01]  /*6960*/  F2FP.F16.F32.PACK_AB R46, R5, R4 ;  /* 0x00000004052e723e */ /* 0x000fe200000000ff */
[----:B------:R-:W-:Y:S01]  /*6970*/  FFMA R14, R35, R37, R14 ;  /* 0x00000025230e7223 */ /* 0x000fe2000000000e */
[----:B------:R-:W-:Y:S01]  /*6980*/  F2FP.F16.F32.PACK_AB R47, R11, R6 ;  /* 0x000000060b2f723e */ /* 0x000fe200000000ff */
[----:B------:R-:W-:Y:S01]  /*6990*/  FFMA R19, R35, R20, R19 ;  /* 0x0000001423137223 */ /* 0x000fe20000000013 */
[----:B------:R-:W-:Y:S02]  /*69a0*/  F2FP.F16.F32.PACK_AB R88, R9, R8 ;  /* 0x000000080958723e */ /* 0x000fe400000000ff */
[----:B------:R-:W-:Y:S01]  /*69b0*/  F2FP.F16.F32.PACK_AB R89, R15, R10 ;  /* 0x0000000a0f59723e */ /* 0x000fe200000000ff */
[----:B------:R1:W-:Y:S01]  /*69c0*/  STS.128 [R81+UR44+0x200], R44 ;  /* 0x0002002c51007988 */ /* 0x0003e20008000c2c */
[----:B------:R-:W-:Y:S02]  /*69d0*/  F2FP.F16.F32.PACK_AB R90, R13, R12 ;  /* 0x0000000c0d5a723e */ /* 0x000fe400000000ff */
[----:B------:R-:W-:Y:S05]  /*69e0*/  F2FP.F16.F32.PACK_AB R91, R19, R14 ;  /* 0x0000000e135b723e */ /* 0x000fea00000000ff */
[----:B------:R1:W-:Y:S01]  /*69f0*/  STS.128 [R83+0x200], R88 ;  /* 0x0002005853007388 */ /* 0x0003e20000000c00 */
[----:B------:R-:W-:Y:S01]  /*6a00*/  @!PT LDS RZ, [RZ] ;  /* 0x00000000fffff984 */ /* 0x000fe20000000800 */
[----:B------:R-:W-:Y:S01]  /*6a10*/  @!PT LDS RZ, [RZ] ;  /* 0x00000000fffff984 */ /* 0x000fe20000000800 */
[----:B------:R-:W-:Y:S01]  /*6a20*/  @!PT LDS RZ, [RZ] ;  /* 0x00000000fffff984 */ /* 0x000fe20000000800 */
[----:B------:R-:W-:Y:S01]  /*6a30*/  @!PT LDS RZ, [RZ] ;  /* 0x00000000fffff984 */ /* 0x000fe20000000800 */
[----:B------:R2:W-:Y:S07]  /*6a40*/  MEMBAR.ALL.CTA ;  /* 0x0000000000007992 */ /* 0x0005ee0000008000 */
[----:B--2---:R-:W2:Y:S02]  /*6a50*/  FENCE.VIEW.ASYNC.S ;  /* 0x00000000000073c6 */ /* 0x004ea40000000000 */
[----:B--2---:R-:W-:Y:S06]  /*6a60*/  BAR.SYNC.DEFER_BLOCKING 0x1, 0x80 ;  /* 0x0042000000007b1d */ /* 0x004fec0000010000 */
[----:B------:R-:W-:Y:S05]  /*6a70*/  @P0 BRA `(.L_x_117) ;  /* 0x0000000000380947 */ /* 0x000fea0003800000 */
[----:B------:R-:W-:Y:S02]  /*6a80*/  UIADD3 UR4, UPT, UPT, UR44, 0x200, URZ ;  /* 0x000002002c047890 */ /* 0x000fe4000fffe0ff */
[----:B------:R-:W-:Y:S01]  /*6a90*/  UIADD3 UR8, UP0, UPT, UR50, 0x680, URZ ;  /* 0x0000068032087890 */ /* 0x000fe2000ff1e0ff */
[----:B------:R-:W-:Y:S01]  /*6aa0*/  UMOV UR43, UR36 ;  /* 0x00000024002b7c82 */ /* 0x000fe20008000000 */
[----:B------:R-:W-:Y:S02]  /*6ab0*/  UIADD3 UR5, UPT, UPT, UR41, 0x40, URZ ;  /* 0x0000004029057890 */ /* 0x000fe4000fffe0ff */
[----:B------:R-:W-:Y:S01]  /*6ac0*/  MOV R71, UR4 ;  /* 0x0000000400477c02 */ /* 0x000fe20008000f00 */
[----:B------:R-:W-:Y:S02]  /*6ad0*/  UIADD3.X UR9, UPT, UPT, URZ, UR51, URZ, UP0, !UPT ;  /* 0x00000033ff097290 */ /* 0x000fe400087fe4ff */
[----:B------:R-:W-:Y:S01]  /*6ae0*/  UIADD3 UR4, UPT, UPT, UR44, 0xa00, URZ ;  /* 0x00000a002c047890 */ /* 0x000fe2000fffe0ff */
[----:B------:R-:W-:Y:S01]  /*6af0*/  R2UR UR40, R71 ;  /* 0x00000000472872ca */ /* 0x000fe200000e0000 */
[----:B------:R-:W-:Y:S01]  /*6b00*/  UMOV UR6, UR42 ;  /* 0x0000002a00067c82 */ /* 0x000fe20008000000 */
[----:B------:R-:W-:Y:S11]  /*6b10*/  UMOV UR7, UR36 ;  /* 0x0000002400077c82 */ /* 0x000ff60008000000 */
[----:B------:R2:W-:Y:S01]  /*6b20*/  UTMASTG.3D [UR40], [UR8] ;  /* 0x00000028080073b5 */ /* 0x0005e20008010000 */
[----:B------:R2:W-:Y:S01]  /*6b30*/  UTMASTG.3D [UR4], [UR8] ;  /* 0x00000004080073b5 */ /* 0x0005e20008010000 */
[----:B------:R0:W-:Y:S01]  /*6b40*/  UTMACMDFLUSH ;  /* 0x00000000000079b7 */ /* 0x0001e20000000000 */
[----:B--2---:R-:W-:Y:S04]  /*6b50*/  DEPBAR.LE SB0, 0x1 ;  /* 0x000080400000791a */ /* 0x004fe80000000000 */
.L_x_117:
[----:B------:R-:W-:Y:S05]  /*6b60*/  BSYNC.RECONVERGENT B0 ;  /* 0x0000000000007941 */ /* 0x000fea0003800200 */
.L_x_116:
[----:B------:R-:W-:Y:S01]  /*6b70*/  BAR.SYNC.DEFER_BLOCKING 0x1, 0x80 ;  /* 0x0042000000007b1d */ /* 0x000fe20000010000 */
[----:B------:R-:W-:Y:S01]  /*6b80*/  ISETP.NE.AND P1, PT, R82, RZ, PT ;  /* 0x000000ff5200720c */ /* 0x000fe20003f25270 */
[----:B------:R-:W-:Y:S01]  /*6b90*/  UISETP.NE.AND UP0, UPT, UR45, URZ, UPT ;  /* 0x000000ff2d00728c */ /* 0x000fe2000bf05270 */
[----:B------:R-:W-:Y:S11]  /*6ba0*/  LEA R3, R38, UR44, 0x3 ;  /* 0x0000002c26037c11 */ /* 0x000ff6000f8e18ff */
[----:B------:R-:W-:Y:S01]  /*6bb0*/  @P1 SHF.L.U32 R2, R75, 0x1f, RZ ;  /* 0x0000001f4b021819 */ /* 0x000fe200000006ff */
[----:B------:R-:W-:Y:S06]  /*6bc0*/  BRA.U !UP0, `(.L_x_118) ;  /* 0x0000000108247547 */ /* 0x000fec000b800000 */
[----:B------:R-:W-:Y:S01]  /*6bd0*/  IMAD.U32 R5, RZ, RZ, UR48 ;  /* 0x00000030ff057e24 */ /* 0x000fe2000f8e00ff */
[----:B------:R-:W-:Y:S01]  /*6be0*/  MOV R0, UR37 ;  /* 0x0000002500007c02 */ /* 0x000fe20008000f00 */
[----:B------:R-:W-:Y:S03]  /*6bf0*/  UIADD3 UR48, UPT, UPT, UR48, 0x1, URZ ;  /* 0x0000000130307890 */ /* 0x000fe6000fffe0ff */
[----:B------:R-:W-:Y:S01]  /*6c00*/  @P1 LEA R5, R5, UR44, 0x3 ;  /* 0x0000002c05051c11 */ /* 0x000fe2000f8e18ff */
[----:B------:R-:W-:Y:S04]  /*6c10*/  UISETP.NE.AND UP0, UPT, UR48, 0x4, UPT ;  /* 0x000000043000788c */ /* 0x000fe8000bf05270 */
[----:B------:R-:W-:Y:S01]  /*6c20*/  @P1 VIADD R5, R5, 0x60 ;  /* 0x0000006005051836 */ /* 0x000fe20000000000 */
[----:B------:R-:W-:Y:S04]  /*6c30*/  USEL UR48, UR48, URZ, UP0 ;  /* 0x000000ff30307287 */ /* 0x000fe80008000000 */
[----:B------:R-:W-:Y:S04]  /*6c40*/  @P1 PRMT R0, R0, 0x654, R5 ;  /* 0x0000065400001816 */ /* 0x000fe80000000005 */
[----:B------:R2:W-:Y:S04]  /*6c50*/  @P1 SYNCS.ARRIVE.TRANS64.RED.A1T0 RZ, [R0+URZ], RZ ;  /* 0x000000ff00ff19a7 */ /* 0x0005e800081004ff */
.L_x_118:
[----:B------:R-:W3:Y:S01]  /*6c60*/  @P1 SYNCS.PHASECHK.TRANS64.TRYWAIT P0, [R3+URZ+0x40], R2 ;  /* 0x00004002030015a7 */ /* 0x000ee200080011ff */
[----:B------:R-:W-:Y:S01]  /*6c70*/  BSSY B1, `(.L_x_119) ;  /* 0x0000012000017945 */ /* 0x000fe20003800000 */
[----:B---3--:R-:W-:Y:S03]  /*6c80*/  @P1 SEL R39, RZ, 0x1, !P0 ;  /* 0x00000001ff271807 */ /* 0x008fe60004000000 */
[----:B------:R-:W-:Y:S05]  /*6c90*/  @!P1 BRA `(.L_x_120) ;  /* 0x00000000003c9947 */ /* 0x000fea0003800000 */
[----:B------:R-:W-:Y:S01]  /*6ca0*/  ISETP.NE.AND P1, PT, R84, RZ, PT ;  /* 0x000000ff5400720c */ /* 0x000fe20003f25270 */
[----:B------:R-:W-:Y:S01]  /*6cb0*/  BSSY B0, `(.L_x_121) ;  /* 0x0000009000007945 */ /* 0x000fe20003800000 */
[----:B------:R-:W-:Y:S11]  /*6cc0*/  ISETP.NE.AND P0, PT, R39, RZ, PT ;  /* 0x000000ff2700720c */ /* 0x000ff60003f05270 */
[----:B------:R-:W-:Y:S05]  /*6cd0*/  @P1 IMAD R4, R38, 0x1000, R81 ;  /* 0x0000100026041824 */ /* 0x000fea00078e0251 */
[----:B------:R-:W-:Y:S05]  /*6ce0*/  @P1 IADD3 R2, PT, PT, R4, UR44, RZ ;  /* 0x0000002c04021c10 */ /* 0x000fea000fffe0ff */
[----:B------:R-:W-:Y:S01]  /*6cf0*/  @P1 IMAD.IADD R2, R85, 0x1, R2 ;  /* 0x0000000155021824 */ /* 0x000fe200078e0202 */
[----:B------:R-:W-:Y:S06]  /*6d00*/  @P0 BRA `(.L_x_122) ;  /* 0x00000000000c0947 */ /* 0x000fec0003800000 */
[----:B--2---:R-:W-:Y:S04]  /*6d10*/  SHF.L.U32 R0, R75, 0x1f, RZ ;  /* 0x0000001f4b007819 */ /* 0x004fe800000006ff */
[----:B------:R-:W2:Y:S02]  /*6d20*/  SYNCS.PHASECHK.TRANS64.TRYWAIT P0, [R3+URZ+0x40], R0 ;  /* 0x00004000030075a7 */ /* 0x000ea400080011ff */
[----:B--2---:R-:W-:Y:S05]  /*6d30*/  @!P0 BRA `(.L_x_123) ;  /* 0x0000002800148947 */ /* 0x004fea0003800000 */
.L_x_122:
[----:B------:R-:W-:Y:S05]  /*6d40*/  BSYNC B0 ;  /* 0x0000000000007941 */ /* 0x000fea0003800000 */
.L_x_121:
[----:B------:R-:W-:Y:S02]  /*6d50*/  ISETP.NE.AND P0, PT, R84, RZ, PT ;  /* 0x000000ff5400720c */ /* 0x000fe40003f05270 */
[----:B------:R-:W-:Y:S11]  /*6d60*/  IADD3 R38, PT, PT, R38, 0x1, RZ ;  /* 0x0000000126267810 */ /* 0x000ff60007ffe0ff */
[----:B------:R3:W4:Y:S04]  /*6d70*/  @P0 LDS.128 R40, [R4+UR44+0x200] ;  /* 0x0002002c04280984 */ /* 0x0007280008000c00 */
[----:B------:R3:W1:Y:S02]  /*6d80*/  @P0 LDS.128 R48, [R2+0x200] ;  /* 0x0002000002300984 */ /* 0x0006640000000c00 */
.L_x_120:
[----:B------:R-:W-:Y:S05]  /*6d90*/  BSYNC B1 ;  /* 0x0000000000017941 */ /* 0x000fea0003800000 */
.L_x_119:
[----:B--2---:R-:W-:Y:S05]  /*6da0*/  VIADD R3, R34, 0x10 ;  /* 0x0000001022037836 */ /* 0x004fea0000000000 */
[----:B------:R-:W-:Y:S04]  /*6db0*/  SHF.R.U32.HI R3, RZ, 0x15, R3 ;  /* 0x00000015ff037819 */ /* 0x000fe80000011603 */
[----:B------:R-:W-:Y:S11]  /*6dc0*/  LOP3.LUT P0, RZ, R3, 0x3, R70, 0x48, !PT ;  /* 0x0000000303ff7812 */ /* 0x000ff60007804846 */
[----:B------:R-:W-:Y:S02]  /*6dd0*/  @!UPT UIADD3 URZ, UPT, UPT, URZ, URZ, URZ ;  /* 0x000000fffffff290 */ /* 0x000fe4000fffe0ff */
[----:B------:R-:W-:Y:S05]  /*6de0*/  @!P0 BRA `(.L_x_124) ;  /* 0x0000000000408947 */ /* 0x000fea0003800000 */
[----:B------:R-:W2:Y:S01]  /*6df0*/  LDCU.64 UR8, c[0x4][0x70] ;  /* 0x01000e00ff0877ac */ /* 0x000ea20008000a00 */
[----:B------:R-:W-:Y:S01]  /*6e00*/  MOV R3, 0x0 ;  /* 0x0000000000037802 */ /* 0x000fe20000000f00 */
[----:B------:R-:W-:Y:S02]  /*6e10*/  HFMA2 R12, -RZ, RZ, 0, 5.9604644775390625e-08 ;  /* 0x00000001ff0c7431 */ /* 0x000fe400000001ff */
[----:B------:R-:W-:Y:S02]  /*6e20*/  IMAD.MOV.U32 R8, RZ, RZ, 0x192 ;  /* 0x00000192ff087424 */ /* 0x000fe400078e00ff */
[----:B------:R-:W-:Y:S01]  /*6e30*/  IMAD.MOV.U32 R13, RZ, RZ, RZ ;  /* 0x000000ffff0d7224 */ /* 0x000fe200078e00ff */
[----:B------:R-:W5:Y:S01]  /*6e40*/  LDCU.64 UR6, c[0x4][0x78] ;  /* 0x01000f00ff0677ac */ /* 0x000f620008000a00 */
[----:B---3--:R-:W3:Y:S01]  /*6e50*/  LDC.64 R2, c[0x4][R3] ;  /* 0x0100000003027b82 */ /* 0x008ee20000000a00 */
[----:B------:R-:W4:Y:S01]  /*6e60*/  LDCU.64 UR4, c[0x4][0x10] ;  /* 0x01000200ff0477ac */ /* 0x000f220008000a00 */
[----:B--2---:R-:W-:Y:S01]  /*6e70*/  MOV R5, UR9 ;  /* 0x0000000900057c02 */ /* 0x004fe20008000f00 */
[----:B------:R-:W-:Y:S01]  /*6e80*/  IMAD.U32 R4, RZ, RZ, UR8 ;  /* 0x00000008ff047e24 */ /* 0x000fe2000f8e00ff */
[----:B-----5:R-:W-:Y:S01]  /*6e90*/  MOV R7, UR7 ;  /* 0x0000000700077c02 */ /* 0x020fe20008000f00 */
[----:B------:R-:W-:Y:S01]  /*6ea0*/  IMAD.U32 R6, RZ, RZ, UR6 ;  /* 0x00000006ff067e24 */ /* 0x000fe2000f8e00ff */
[----:B----4-:R-:W-:Y:S01]  /*6eb0*/  MOV R11, UR5 ;  /* 0x00000005000b7c02 */ /* 0x010fe20008000f00 */
[----:B------:R-:W-:Y:S02]  /*6ec0*/  IMAD.U32 R10, RZ, RZ, UR4 ;  /* 0x00000004ff0a7e24 */ /* 0x000fe4000f8e00ff */
[----:B------:R-:W-:Y:S07]  /*6ed0*/  LEPC R20, `(.L_x_124) ;  /* 0x000000001014794e */ /* 0x000fee0000000000 */
[----:B-1-3--:R-:W-:Y:S05]  /*6ee0*/  CALL.ABS.NOINC R2 ;  /* 0x0000000002007343 */ /* 0x00afea0003c00000 */
.L_x_124:
[----:B------:R-:W-:Y:S01]  /*6ef0*/  ISETP.NE.AND P6, PT, R82, RZ, PT ;  /* 0x000000ff5200720c */ /* 0x000fe20003fc5270 */
[----:B------:R-:W-:Y:S05]  /*6f00*/  WARPSYNC.ALL ;  /* 0x0000000000007948 */ /* 0x000fea0003800000 */
[----:B------:R-:W-:Y:S01]  /*6f10*/  R2UR UR4, R34 ;  /* 0x00000000220472ca */ /* 0x000fe200000e0000 */
[--C-:B----4-:R-:W-:Y:S01]  /*6f20*/  HADD2.F32 R20, -RZ, R40.reuse.H0_H0 ;  /* 0x20000028ff147230 */ /* 0x110fe20000004100 */
[----:B------:R-:W-:Y:S01]  /*6f30*/  ISETP.NE.AND P0, PT, R76, RZ, PT ;  /* 0x000000ff4c00720c */ /* 0x000fe20003f05270 */
[----:B------:R-:W-:Y:S01]  /*6f40*/  HADD2.F32 R21, -RZ, R40.H1_H1 ;  /* 0x30000028ff157230 */ /* 0x000fe20000004100 */
[----:B------:R-:W-:Y:S01]  /*6f50*/  MOV R86, UR48 ;  /* 0x0000003000567c02 */ /* 0x000fe20008000f00 */
[--C-:B------:R-:W-:Y:S01]  /*6f60*/  HADD2.F32 R36, -RZ, R41.reuse.H1_H1 ;  /* 0x30000029ff247230 */ /* 0x100fe20000004100 */
[----:B------:R-:W-:Y:S01]  /*6f70*/  MOV R87, UR37 ;  /* 0x0000002500577c02 */ /* 0x000fe20008000f00 */
[----:B-1----:R-:W-:Y:S01]  /*6f80*/  HADD2.F32 R37, -RZ, R48.H0_H0 ;  /* 0x20000030ff257230 */ /* 0x002fe20000004100 */
[----:B------:R-:W-:Y:S01]  /*6f90*/  @P6 LEA R86, R86, UR44, 0x3 ;  /* 0x0000002c56566c11 */ /* 0x000fe2000f8e18ff */
[----:B------:R-:W-:Y:S01]  /*6fa0*/  BSSY.RECONVERGENT B0, `(.L_x_125) ;  /* 0x0000052000007945 */ /* 0x000fe20003800200 */
[----:B------:R-:W-:Y:S02]  /*6fb0*/  @P6 SHF.L.U32 R92, R75, 0x1f, RZ ;  /* 0x0000001f4b5c6819 */ /* 0x000fe400000006ff */
[----:B------:R-:W-:Y:S01]  /*6fc0*/  @P6 IADD3 R86, PT, PT, R86, 0x60, RZ ;  /* 0x0000006056566810 */ /* 0x000fe20007ffe0ff */
[----:B---3--:R-:W1:Y:S03]  /*6fd0*/  LDTM.x16 R4, tmem[UR4+0x10] ;  /* 0x00001004000479ee */ /* 0x008e660008240000 */
[----:B------:R-:W-:Y:S02]  /*6fe0*/  @P6 PRMT R86, R87, 0x654, R86 ;  /* 0x0000065457566816 */ /* 0x000fe40000000056 */
[----:B------:R-:W-:Y:S01]  /*6ff0*/  LEA R87, R38, UR44, 0x3 ;  /* 0x0000002c26577c11 */ /* 0x000fe2000f8e18ff */
[C---:B-1----:R-:W-:Y:S01]  /*7000*/  FMUL R0, R32.reuse, R4 ;  /* 0x0000000420007220 */ /* 0x042fe20000400000 */
[C---:B------:R-:W-:Y:S01]  /*7010*/  FMUL R2, R32.reuse, R5 ;  /* 0x0000000520027220 */ /* 0x040fe20000400000 */
[C---:B------:R-:W-:Y:S01]  /*7020*/  FMUL R3, R32.reuse, R6 ;  /* 0x0000000620037220 */ /* 0x040fe20000400000 */
[C---:B------:R-:W-:Y:S01]  /*7030*/  FMUL R7, R32.reuse, R7 ;  /* 0x0000000720077220 */ /* 0x040fe20000400000 */
[C---:B------:R-:W-:Y:S01]  /*7040*/  FFMA R0, R35.reuse, R20, R0 ;  /* 0x0000001423007223 */ /* 0x040fe20000000000 */
[----:B------:R-:W-:Y:S02]  /*7050*/  HADD2.F32 R20, -RZ, R41.H0_H0 ;  /* 0x20000029ff147230 */ /* 0x000fe40000004100 */
[C---:B------:R-:W-:Y:S01]  /*7060*/  FFMA R2, R35.reuse, R21, R2 ;  /* 0x0000001523027223 */ /* 0x040fe20000000002 */
[C---:B------:R-:W-:Y:S01]  /*7070*/  FMUL R4, R32.reuse, R8 ;  /* 0x0000000820047220 */ /* 0x040fe20000400000 */
[C---:B------:R-:W-:Y:S01]  /*7080*/  FMUL R5, R32.reuse, R9 ;  /* 0x0000000920057220 */ /* 0x040fe20000400000 */
[--C-:B------:R-:W-:Y:S02]  /*7090*/  HADD2.F32 R21, -RZ, R43.reuse.H0_H0 ;  /* 0x2000002bff157230 */ /* 0x100fe40000004100 */
[C---:B------:R-:W-:Y:S01]  /*70a0*/  FFMA R3, R35.reuse, R20, R3 ;  /* 0x0000001423037223 */ /* 0x040fe20000000003 */
[--C-:B------:R-:W-:Y:S02]  /*70b0*/  HADD2.F32 R20, -RZ, R42.reuse.H0_H0 ;  /* 0x2000002aff147230 */ /* 0x100fe40000004100 */
[C---:B------:R-:W-:Y:S01]  /*70c0*/  FFMA R7, R35.reuse, R36, R7 ;  /* 0x0000002423077223 */ /* 0x040fe20000000007 */
[C---:B------:R-:W-:Y:S01]  /*70d0*/  FMUL R6, R32.reuse, R10 ;  /* 0x0000000a20067220 */ /* 0x040fe20000400000 */
[----:B------:R-:W-:Y:S02]  /*70e0*/  HADD2.F32 R36, -RZ, R43.H1_H1 ;  /* 0x3000002bff247230 */ /* 0x000fe40000004100 */
[C---:B------:R-:W-:Y:S01]  /*70f0*/  FMUL R11, R32.reuse, R11 ;  /* 0x0000000b200b7220 */ /* 0x040fe20000400000 */
[C---:B------:R-:W-:Y:S01]  /*7100*/  FFMA R4, R35.reuse, R20, R4 ;  /* 0x0000001423047223 */ /* 0x040fe20000000004 */
[----:B------:R-:W-:Y:S02]  /*7110*/  HADD2.F32 R20, -RZ, R42.H1_H1 ;  /* 0x3000002aff147230 */ /* 0x000fe40000004100 */
[C---:B------:R-:W-:Y:S01]  /*7120*/  FMUL R8, R32.reuse, R12 ;  /* 0x0000000c20087220 */ /* 0x040fe20000400000 */
[C---:B------:R-:W-:Y:S01]  /*7130*/  FMUL R9, R32.reuse, R13 ;  /* 0x0000000d20097220 */ /* 0x040fe20000400000 */
[C---:B------:R-:W-:Y:S01]  /*7140*/  FMUL R10, R32.reuse, R14 ;  /* 0x0000000e200a7220 */ /* 0x040fe20000400000 */
[C---:B------:R-:W-:Y:S01]  /*7150*/  FMUL R15, R32.reuse, R15 ;  /* 0x0000000f200f7220 */ /* 0x040fe20000400000 */
[C---:B------:R-:W-:Y:S01]  /*7160*/  FFMA R5, R35.reuse, R20, R5 ;  /* 0x0000001423057223 */ /* 0x040fe20000000005 */
[----:B------:R-:W-:Y:S02]  /*7170*/  HADD2.F32 R20, -RZ, R48.H1_H1 ;  /* 0x30000030ff147230 */ /* 0x000fe40000004100 */
[C---:B------:R-:W-:Y:S01]  /*7180*/  FFMA R6, R35.reuse, R21, R6 ;  /* 0x0000001523067223 */ /* 0x040fe20000000006 */
[C---:B------:R-:W-:Y:S01]  /*7190*/  FFMA R11, R35.reuse, R36, R11 ;  /* 0x00000024230b7223 */ /* 0x040fe2000000000b */
[C---:B------:R-:W-:Y:S01]  /*71a0*/  FFMA R8, R35.reuse, R37, R8 ;  /* 0x0000002523087223 */ /* 0x040fe20000000008 */
[--C-:B------:R-:W-:Y:S02]  /*71b0*/  HADD2.F32 R21, -RZ, R49.reuse.H0_H0 ;  /* 0x20000031ff157230 */ /* 0x100fe40000004100 */
[C---:B------:R-:W-:Y:S01]  /*71c0*/  FFMA R9, R35.reuse, R20, R9 ;  /* 0x0000001423097223 */ /* 0x040fe20000000009 */
[----:B------:R-:W-:Y:S02]  /*71d0*/  HADD2.F32 R20, -RZ, R49.H1_H1 ;  /* 0x30000031ff147230 */ /* 0x000fe40000004100 */
[C---:B------:R-:W-:Y:S01]  /*71e0*/  FMUL R12, R32.reuse, R16 ;  /* 0x00000010200c7220 */ /* 0x040fe20000400000 */
[C---:B------:R-:W-:Y:S01]  /*71f0*/  FMUL R13, R32.reuse, R17 ;  /* 0x00000011200d7220 */ /* 0x040fe20000400000 */
[C---:B------:R-:W-:Y:S01]  /*7200*/  FFMA R10, R35.reuse, R21, R10 ;  /* 0x00000015230a7223 */ /* 0x040fe2000000000a */
[--C-:B------:R-:W-:Y:S02]  /*7210*/  HADD2.F32 R21, -RZ, R50.reuse.H0_H0 ;  /* 0x20000032ff157230 */ /* 0x100fe40000004100 */
[C---:B------:R-:W-:Y:S01]  /*7220*/  FFMA R15, R35.reuse, R20, R15 ;  /* 0x00000014230f7223 */ /* 0x040fe2000000000f */
[----:B------:R-:W-:Y:S02]  /*7230*/  HADD2.F32 R20, -RZ, R50.H1_H1 ;  /* 0x30000032ff147230 */ /* 0x000fe40000004100 */
[C---:B------:R-:W-:Y:S01]  /*7240*/  FMUL R14, R32.reuse, R18 ;  /* 0x00000012200e7220 */ /* 0x040fe20000400000 */
[--C-:B------:R-:W-:Y:S02]  /*7250*/  HADD2.F32 R37, -RZ, R51.reuse.H0_H0 ;  /* 0x20000033ff257230 */ /* 0x100fe40000004100 */
[----:B------:R-:W-:Y:S01]  /*7260*/  FMUL R19, R32, R19 ;  /* 0x0000001320137220 */ /* 0x000fe20000400000 */
[----:B------:R-:W-:Y:S01]  /*7270*/  HADD2.F32 R36, -RZ, R51.H1_H1 ;  /* 0x30000033ff247230 */ /* 0x000fe20000004100 */
        /* <DEDUP_REMOVED lines=22> */
[----:B------:R-:W-:Y:S02]  /*73e0*/  UIADD3 UR12, UP0, UPT, UR50, 0x680, URZ ;  /* 0x00000680320c7890 */ /* 0x000fe4000ff1e0ff */
[----:B------:R-:W-:Y:S02]  /*73f0*/  UIADD3 UR9, UPT, UPT, UR41, 0x10, URZ ;  /* 0x0000001029097890 */ /* 0x000fe4000fffe0ff */
[----:B------:R-:W-:Y:S02]  /*7400*/  UIADD3 UR8, UPT, UPT, UR44, 0x1200, URZ ;  /* 0x000012002c087890 */ /* 0x000fe4000fffe0ff */
[----:B------:R-:W-:Y:S01]  /*7410*/  UIADD3.X UR13, UPT, UPT, URZ, UR51, URZ, UP0, !UPT ;  /* 0x00000033ff0d7290 */ /* 0x000fe200087fe4ff */
[----:B------:R-:W-:Y:S01]  /*7420*/  UMOV UR10, UR42 ;  /* 0x0000002a000a7c82 */ /* 0x000fe20008000000 */
[----:B------:R-:W-:Y:S01]  /*7430*/  UMOV UR11, UR36 ;  /* 0x00000024000b7c82 */ /* 0x000fe20008000000 */
[----:B------:R-:W-:Y:S02]  /*7440*/  UIADD3 UR5, UPT, UPT, UR41, 0x50, URZ ;  /* 0x0000005029057890 */ /* 0x000fe4000fffe0ff */
[----:B------:R-:W-:Y:S01]  /*7450*/  UIADD3 UR4, UPT, UPT, UR44, 0x1a00, URZ ;  /* 0x00001a002c047890 */ /* 0x000fe2000fffe0ff */
[----:B------:R-:W-:Y:S03]  /*7460*/  UMOV UR6, UR42 ;  /* 0x0000002a00067c82 */ /* 0x000fe60008000000 */
[----:B------:R2:W-:Y:S01]  /*7470*/  UTMASTG.3D [UR8], [UR12] ;  /* 0x000000080c0073b5 */ /* 0x0005e20008010000 */
[----:B------:R-:W-:Y:S04]  /*7480*/  UMOV UR7, UR36 ;  /* 0x0000002400077c82 */ /* 0x000fe80008000000 */
[----:B------:R2:W-:Y:S01]  /*7490*/  UTMASTG.3D [UR4], [UR12] ;  /* 0x000000040c0073b5 */ /* 0x0005e20008010000 */
[----:B------:R0:W-:Y:S01]  /*74a0*/  UTMACMDFLUSH ;  /* 0x00000000000079b7 */ /* 0x0001e20000000000 */
[----:B--2---:R-:W-:Y:S04]  /*74b0*/  DEPBAR.LE SB0, 0x1 ;  /* 0x000080400000791a */ /* 0x004fe80000000000 */
.L_x_126:
[----:B------:R-:W-:Y:S05]  /*74c0*/  BSYNC.RECONVERGENT B0 ;  /* 0x0000000000007941 */ /* 0x000fea0003800200 */
.L_x_125:
[----:B------:R-:W-:Y:S01]  /*74d0*/  BAR.SYNC.DEFER_BLOCKING 0x1, 0x80 ;  /* 0x0042000000007b1d */ /* 0x000fe20000010000 */
[----:B------:R-:W-:Y:S04]  /*74e0*/  UIADD3 UR40, UPT, UPT, UR48, 0x1, URZ ;  /* 0x0000000130287890 */ /* 0x000fe8000fffe0ff */
[----:B------:R-:W-:Y:S04]  /*74f0*/  UISETP.NE.AND UP0, UPT, UR40, 0x4, UPT ;  /* 0x000000042800788c */ /* 0x000fe8000bf05270 */
[----:B------:R-:W-:Y:S01]  /*7500*/  USEL UR40, UR40, URZ, UP0 ;  /* 0x000000ff28287287 */ /* 0x000fe20008000000 */
[----:B------:R2:W-:Y:S01]  /*7510*/  @P6 SYNCS.ARRIVE.TRANS64.RED.A1T0 RZ, [R86+URZ], RZ ;  /* 0x000000ff56ff69a7 */ /* 0x0005e200081004ff */
[----:B------:R-:W-:Y:S01]  /*7520*/  BSSY B1, `(.L_x_127) ;  /* 0x0000013000017945 */ /* 0x000fe20003800000 */
[----:B------:R-:W3:Y:S02]  /*7530*/  @P6 SYNCS.PHASECHK.TRANS64.TRYWAIT P0, [R87+URZ+0x40], R92 ;  /* 0x0000405c570065a7 */ /* 0x000ee400080011ff */
[----:B---3--:R-:W-:Y:S01]  /*7540*/  @P6 SEL R39, RZ, 0x1, !P0 ;  /* 0x00000001ff276807 */ /* 0x008fe20004000000 */
[----:B--2---:R-:W-:Y:S06]  /*7550*/  @!P6 BRA `(.L_x_128) ;  /* 0x00000000003ce947 */ /* 0x004fec0003800000 */
[----:B------:R-:W-:Y:S01]  /*7560*/  ISETP.NE.AND P1, PT, R84, RZ, PT ;  /* 0x000000ff5400720c */ /* 0x000fe20003f25270 */
[----:B------:R-:W-:Y:S01]  /*7570*/  BSSY B0, `(.L_x_129) ;  /* 0x0000009000007945 */ /* 0x000fe20003800000 */
[----:B------:R-:W-:Y:S11]  /*7580*/  ISETP.NE.AND P0, PT, R39, RZ, PT ;  /* 0x000000ff2700720c */ /* 0x000ff60003f05270 */
[----:B------:R-:W-:Y:S05]  /*7590*/  @P1 IMAD R2, R38, 0x1000, R81 ;  /* 0x0000100026021824 */ /* 0x000fea00078e0251 */
[----:B------:R-:W-:Y:S05]  /*75a0*/  @P1 IADD3 R0, PT, PT, R2, UR44, RZ ;  /* 0x0000002c02001c10 */ /* 0x000fea000fffe0ff */
[----:B------:R-:W-:Y:S01]  /*75b0*/  @P1 IMAD.IADD R0, R85, 0x1, R0 ;  /* 0x0000000155001824 */ /* 0x000fe200078e0200 */
[----:B------:R-:W-:Y:S06]  /*75c0*/  @P0 BRA `(.L_x_130) ;  /* 0x00000000000c0947 */ /* 0x000fec0003800000 */
[----:B------:R-:W-:Y:S04]  /*75d0*/  SHF.L.U32 R4, R75, 0x1f, RZ ;  /* 0x0000001f4b047819 */ /* 0x000fe800000006ff */
[----:B------:R-:W2:Y:S02]  /*75e0*/  SYNCS.PHASECHK.TRANS64.TRYWAIT P0, [R87+URZ+0x40], R4 ;  /* 0x00004004570075a7 */ /* 0x000ea400080011ff */
[----:B--2---:R-:W-:Y:S05]  /*75f0*/  @!P0 BRA `(.L_x_131) ;  /* 0x0000001c00f88947 */ /* 0x004fea0003800000 */
.L_x_130:
[----:B------:R-:W-:Y:S05]  /*7600*/  BSYNC B0 ;  /* 0x0000000000007941 */ /* 0x000fea0003800000 */
.L_x_129:
[----:B------:R-:W-:Y:S02]  /*7610*/  ISETP.NE.AND P0, PT, R84, RZ, PT ;  /* 0x000000ff5400720c */ /* 0x000fe40003f05270 */
[----:B------:R-:W-:Y:S11]  /*7620*/  IADD3 R38, PT, PT, R38, 0x1, RZ ;  /* 0x0000000126267810 */ /* 0x000ff60007ffe0ff */
[----:B------:R3:W4:Y:S04]  /*7630*/  @P0 LDS.128 R40, [R2+UR44+0x200] ;  /* 0x0002002c02280984 */ /* 0x0007280008000c00 */
[----:B------:R3:W1:Y:S02]  /*7640*/  @P0 LDS.128 R48, [R0+0x200] ;  /* 0x0002000000300984 */ /* 0x0006640000000c00 */
.L_x_128:
[----:B------:R-:W-:Y:S05]  /*7650*/  BSYNC B1 ;  /* 0x0000000000017941 */ /* 0x000fea0003800000 */
.L_x_127:
[----:B------:R-:W-:Y:S05]  /*7660*/  VIADD R3, R34, 0x20 ;  /* 0x0000002022037836 */ /* 0x000fea0000000000 */
[----:B------:R-:W-:Y:S04]  /*7670*/  SHF.R.U32.HI R3, RZ, 0x15, R3 ;  /* 0x00000015ff037819 */ /* 0x000fe80000011603 */
[----:B------:R-:W-:Y:S11]  /*7680*/  LOP3.LUT P0, RZ, R3, 0x3, R70, 0x48, !PT ;  /* 0x0000000303ff7812 */ /* 0x000ff60007804846 */
[----:B------:R-:W-:Y:S02]  /*7690*/  @!UPT UIADD3 URZ, UPT, UPT, URZ, URZ, URZ ;  /* 0x000000fffffff290 */ /* 0x000fe4000fffe0ff */
[----:B------:R-:W-:Y:S05]  /*76a0*/  @!P0 BRA `(.L_x_132) ;  /* 0x0000000000408947 */ /* 0x000fea0003800000 */
[----:B------:R-:W5:Y:S01]  /*76b0*/  LDCU.64 UR8, c[0x4][0x70] ;  /* 0x01000e00ff0877ac */ /* 0x000f620008000a00 */
[----:B------:R-:W-:Y:S01]  /*76c0*/  MOV R3, 0x0 ;  /* 0x0000000000037802 */ /* 0x000fe20000000f00 */
[----:B------:R-:W-:Y:S02]  /*76d0*/  HFMA2 R12, -RZ, RZ, 0, 5.9604644775390625e-08 ;  /* 0x00000001ff0c7431 */ /* 0x000fe400000001ff */
[----:B------:R-:W-:Y:S02]  /*76e0*/  IMAD.MOV.U32 R8, RZ, RZ, 0x192 ;  /* 0x00000192ff087424 */ /* 0x000fe400078e00ff */
[----:B------:R-:W-:Y:S01]  /*76f0*/  IMAD.MOV.U32 R13, RZ, RZ, RZ ;  /* 0x000000ffff0d7224 */ /* 0x000fe200078e00ff */
[----:B------:R-:W4:Y:S01]  /*7700*/  LDCU.64 UR6, c[0x4][0x78] ;  /* 0x01000f00ff0677ac */ /* 0x000f220008000a00 */
[----:B---3--:R-:W3:Y:S01]  /*7710*/  LDC.64 R2, c[0x4][R3] ;  /* 0x0100000003027b82 */ /* 0x008ee20000000a00 */
[----:B------:R-:W1:Y:S01]  /*7720*/  LDCU.64 UR4, c[0x4][0x10] ;  /* 0x01000200ff0477ac */ /* 0x000e620008000a00 */
[----:B-----5:R-:W-:Y:S01]  /*7730*/  MOV R5, UR9 ;  /* 0x0000000900057c02 */ /* 0x020fe20008000f00 */
[----:B--2---:R-:W-:Y:S01]  /*7740*/  IMAD.U32 R4, RZ, RZ, UR8 ;  /* 0x00000008ff047e24 */ /* 0x004fe2000f8e00ff */
[----:B----4-:R-:W-:Y:S01]  /*7750*/  MOV R7, UR7 ;  /* 0x0000000700077c02 */ /* 0x010fe20008000f00 */
[----:B------:R-:W-:Y:S01]  /*7760*/  IMAD.U32 R6, RZ, RZ, UR6 ;  /* 0x00000006ff067e24 */ /* 0x000fe2000f8e00ff */
[----:B-1----:R-:W-:Y:S01]  /*7770*/  MOV R11, UR5 ;  /* 0x00000005000b7c02 */ /* 0x002fe20008000f00 */
[----:B------:R-:W-:Y:S02]  /*7780*/  IMAD.U32 R10, RZ, RZ, UR4 ;  /* 0x00000004ff0a7e24 */ /* 0x000fe4000f8e00ff */
[----:B------:R-:W-:Y:S07]  /*7790*/  LEPC R20, `(.L_x_132) ;  /* 0x000000001014794e */ /* 0x000fee0000000000 */
[----:B---3--:R-:W-:Y:S05]  /*77a0*/  CALL.ABS.NOINC R2 ;  /* 0x0000000002007343 */ /* 0x008fea0003c00000 */
.L_x_132:
        /* <DEDUP_REMOVED lines=8> */
[----:B--2---:R-:W-:Y:S01]  /*7830*/  MOV R87, UR37 ;  /* 0x0000002500577c02 */ /* 0x004fe20008000f00 */
[----:B-1----:R-:W-:Y:S01]  /*7840*/  HADD2.F32 R37, -RZ, R48.H0_H0 ;  /* 0x20000030ff257230 */ /* 0x002fe20000004100 */
[----:B------:R-:W-:Y:S01]  /*7850*/  @P6 LEA R86, R86, UR44, 0x3 ;  /* 0x0000002c56566c11 */ /* 0x000fe2000f8e18ff */
[----:B------:R-:W-:Y:S01]  /*7860*/  BSSY.RECONVERGENT B0, `(.L_x_133) ;  /* 0x0000052000007945 */ /* 0x000fe20003800200 */
[----:B------:R-:W-:Y:S02]  /*7870*/  LEA R92, R38, UR44, 0x3 ;  /* 0x0000002c265c7c11 */ /* 0x000fe4000f8e18ff */
[----:B------:R-:W-:Y:S01]  /*7880*/  @P6 IADD3 R86, PT, PT, R86, 0x60, RZ ;  /* 0x0000006056566810 */ /* 0x000fe20007ffe0ff */
[----:B------:R-:W3:Y:S03]  /*7890*/  LDTM.x16 R4, tmem[UR4+0x20] ;  /* 0x00002004000479ee */ /* 0x000ee60008240000 */
[----:B------:R-:W-:Y:S02]  /*78a0*/  @P6 PRMT R86, R87, 0x654, R86 ;  /* 0x0000065457566816 */ /* 0x000fe40000000056 */
[----:B------:R-:W-:Y:S01]  /*78b0*/  @P6 SHF.L.U32 R87, R75, 0x1f, RZ ;  /* 0x0000001f4b576819 */ /* 0x000fe200000006ff */
[C---:B---3--:R-:W-:Y:S01]  /*78c0*/  FMUL R0, R32.reuse, R4 ;  /* 0x0000000420007220 */ /* 0x048fe20000400000 */
        /* <DEDUP_REMOVED lines=75> */
.L_x_134:
[----:B------:R-:W-:Y:S05]  /*7d80*/  BSYNC.RECONVERGENT B0 ;  /* 0x0000000000007941 */ /* 0x000fea0003800200 */
.L_x_133:
        /* <DEDUP_REMOVED lines=19> */
.L_x_138:
[----:B------:R-:W-:Y:S05]  /*7ec0*/  BSYNC B0 ;  /* 0x0000000000007941 */ /* 0x000fea0003800000 */
.L_x_137:
[----:B------:R-:W-:Y:S11]  /*7ed0*/  ISETP.NE.AND P0, PT, R84, RZ, PT ;  /* 0x000000ff5400720c */ /* 0x000ff60003f05270 */
[----:B------:R-:W-:Y:S02]  /*7ee0*/  @!UPT UIADD3 URZ, UPT, UPT, URZ, URZ, URZ ;  /* 0x000000fffffff290 */ /* 0x000fe4000fffe0ff */
[----:B------:R3:W4:Y:S04]  /*7ef0*/  @P0 LDS.128 R40, [R38+UR44+0x200] ;  /* 0x0002002c26280984 */ /* 0x0007280008000c00 */
[----:B------:R3:W1:Y:S02]  /*7f00*/  @P0 LDS.128 R48, [R85+0x200] ;  /* 0x0002000055300984 */ /* 0x0006640000000c00 */
.L_x_136:
[----:B------:R-:W-:Y:S05]  /*7f10*/  BSYNC B1 ;  /* 0x0000000000017941 */ /* 0x000fea0003800000 */
.L_x_135:
        /* <DEDUP_REMOVED lines=11> */
[----:B------:R-:W1:Y:S01]  /*7fd0*/  LDC.64 R2, c[0x4][R3] ;  /* 0x0100000003027b82 */ /* 0x000e620000000a00 */
[----:B------:R-:W3:Y:S01]  /*7fe0*/  LDCU.64 UR4, c[0x4][0x10] ;  /* 0x01000200ff0477ac */ /* 0x000ee20008000a00 */
[----:B--2---:R-:W-:Y:S01]  /*7ff0*/  MOV R5, UR9 ;  /* 0x0000000900057c02 */ /* 0x004fe20008000f00 */
[----:B------:R-:W-:Y:S01]  /*8000*/  IMAD.U32 R4, RZ, RZ, UR8 ;  /* 0x00000008ff047e24 */ /* 0x000fe2000f8e00ff */
[----:B-----5:R-:W-:Y:S01]  /*8010*/  MOV R7, UR7 ;  /* 0x0000000700077c02 */ /* 0x020fe20008000f00 */
[----:B------:R-:W-:Y:S01]  /*8020*/  IMAD.U32 R6, RZ, RZ, UR6 ;  /* 0x00000006ff067e24 */ /* 0x000fe2000f8e00ff */
[----:B---3--:R-:W-:Y:S01]  /*8030*/  MOV R11, UR5 ;  /* 0x00000005000b7c02 */ /* 0x008fe20008000f00 */
[----:B------:R-:W-:Y:S02]  /*8040*/  IMAD.U32 R10, RZ, RZ, UR4 ;  /* 0x00000004ff0a7e24 */ /* 0x000fe4000f8e00ff */
[----:B------:R-:W-:Y:S07]  /*8050*/  LEPC R20, `(.L_x_140) ;  /* 0x000000001014794e */ /* 0x000fee0000000000 */
[----:B-1--4-:R-:W-:Y:S05]  /*8060*/  CALL.ABS.NOINC R2 ;  /* 0x0000000002007343 */ /* 0x012fea0003c00000 */
.L_x_140:
[----:B------:R-:W-:Y:S01]  /*8070*/  ISETP.NE.AND P0, PT, R76, RZ, PT ;  /* 0x000000ff4c00720c */ /* 0x000fe20003f05270 */
[----:B------:R-:W-:Y:S05]  /*8080*/  WARPSYNC.ALL ;  /* 0x0000000000007948 */ /* 0x000fea0003800000 */
[----:B------:R-:W-:Y:S01]  /*8090*/  R2UR UR4, R34 ;  /* 0x00000000220472ca */ /* 0x000fe200000e0000 */
[--C-:B----4-:R-:W-:Y:S01]  /*80a0*/  HADD2.F32 R20, -RZ, R40.reuse.H0_H0 ;  /* 0x20000028ff147230 */ /* 0x110fe20000004100 */
[----:B------:R-:W-:Y:S01]  /*80b0*/  IADD3 R78, PT, PT, R78, 0xd0, RZ ;  /* 0x000000d04e4e7810 */ /* 0x000fe20007ffe0ff */
[----:B------:R-:W-:Y:S01]  /*80c0*/  HADD2.F32 R36, -RZ, R40.H1_H1 ;  /* 0x30000028ff247230 */ /* 0x000fe20000004100 */
[----:B------:R-:W-:Y:S01]  /*80d0*/  BSSY.RECONVERGENT B0, `(.L_x_141) ;  /* 0x0000053000007945 */ /* 0x000fe20003800200 */
[--C-:B------:R-:W-:Y:S01]  /*80e0*/  HADD2.F32 R21, -RZ, R41.reuse.H0_H0 ;  /* 0x20000029ff157230 */ /* 0x100fe20000004100 */
[----:B------:R-:W-:Y:S01]  /*80f0*/  LOP3.LUT R78, R78, 0xfefffff8, RZ, 0xc0, !PT ;  /* 0xfefffff84e4e7812 */ /* 0x000fe200078ec0ff */
[----:B---3--:R-:W-:Y:S02]  /*8100*/  HADD2.F32 R38, -RZ, R41.H1_H1 ;  /* 0x30000029ff267230 */ /* 0x008fe40000004100 */
[--C-:B------:R-:W-:Y:S02]  /*8110*/  HADD2.F32 R37, -RZ, R42.reuse.H0_H0 ;  /* 0x2000002aff257230 */ /* 0x100fe40000004100 */
[----:B------:R-:W-:Y:S02]  /*8120*/  HADD2.F32 R40, -RZ, R42.H1_H1 ;  /* 0x3000002aff287230 */ /* 0x000fe40000004100 */
[----:B------:R-:W2:Y:S01]  /*8130*/  LDTM.x16 R4, tmem[UR4+0x30] ;  /* 0x00003004000479ee */ /* 0x000ea20008240000 */
[----:B------:R-:W-:Y:S01]  /*8140*/  NOP ;  /* 0x0000000000007918 */ /* 0x000fe20000000000 */
[----:B--2---:R2:W-:Y:S01]  /*8150*/  SYNCS.ARRIVE.TRANS64.RED.A1T0 RZ, [R78+URZ], RZ ;  /* 0x000000ff4eff79a7 */ /* 0x0045e200081004ff */
[--C-:B------:R-:W-:Y:S02]  /*8160*/  HADD2.F32 R39, -RZ, R43.reuse.H0_H0 ;  /* 0x2000002bff277230 */ /* 0x100fe40000004100 */
[----:B------:R-:W-:Y:S02]  /*8170*/  HADD2.F32 R42, -RZ, R43.H1_H1 ;  /* 0x3000002bff2a7230 */ /* 0x000fe40000004100 */
[--C-:B-1----:R-:W-:Y:S02]  /*8180*/  HADD2.F32 R41, -RZ, R48.reuse.H0_H0 ;  /* 0x20000030ff297230 */ /* 0x102fe40000004100 */
[----:B------:R-:W-:Y:S02]  /*8190*/  HADD2.F32 R43, -RZ, R48.H1_H1 ;  /* 0x30000030ff2b7230 */ /* 0x000fe40000004100 */
[--C-:B------:R-:W-:Y:S02]  /*81a0*/  HADD2.F32 R44, -RZ, R49.reuse.H0_H0 ;  /* 0x20000031ff2c7230 */ /* 0x100fe40000004100 */
[----:B------:R-:W-:Y:S02]  /*81b0*/  HADD2.F32 R46, -RZ, R49.H1_H1 ;  /* 0x30000031ff2e7230 */ /* 0x000fe40000004100 */
[--C-:B------:R-:W-:Y:S02]  /*81c0*/  HADD2.F32 R45, -RZ, R50.reuse.H0_H0 ;  /* 0x20000032ff2d7230 */ /* 0x100fe40000004100 */
[----:B------:R-:W-:Y:S02]  /*81d0*/  HADD2.F32 R48, -RZ, R50.H1_H1 ;  /* 0x30000032ff307230 */ /* 0x000fe40000004100 */
[--C-:B------:R-:W-:Y:S02]  /*81e0*/  HADD2.F32 R47, -RZ, R51.reuse.H0_H0 ;  /* 0x20000033ff2f7230 */ /* 0x100fe40000004100 */
[----:B------:R-:W-:Y:S02]  /*81f0*/  HADD2.F32 R50, -RZ, R51.H1_H1 ;  /* 0x30000033ff327230 */ /* 0x000fe40000004100 */
[C---:B------:R-:W-:Y:S01]  /*8200*/  FMUL R4, R32.reuse, R4 ;  /* 0x0000000420047220 */ /* 0x040fe20000400000 */
[C---:B------:R-:W-:Y:S01]  /*8210*/  FMUL R5, R32.reuse, R5 ;  /* 0x0000000520057220 */ /* 0x040fe20000400000 */
[C---:B------:R-:W-:Y:S01]  /*8220*/  FMUL R6, R32.reuse, R6 ;  /* 0x0000000620067220 */ /* 0x040fe20000400000 */
[C---:B------:R-:W-:Y:S01]  /*8230*/  FMUL R7, R32.reuse, R7 ;  /* 0x0000000720077220 */ /* 0x040fe20000400000 */
[C---:B------:R-:W-:Y:S01]  /*8240*/  FFMA R4, R35.reuse, R20, R4 ;  /* 0x0000001423047223 */ /* 0x040fe20000000004 */
        /* <DEDUP_REMOVED lines=21> */
[----:B------:R-:W-:Y:S01]  /*83a0*/  FFMA R15, R35, R46, R15 ;  /* 0x0000002e230f7223 */ /* 0x000fe2000000000f */
        /* <DEDUP_REMOVED lines=20> */
[----:B-1----:R-:W1:Y:S02]  /*84f0*/  FENCE.VIEW.ASYNC.S ;  /* 0x00000000000073c6 */ /* 0x002e640000000000 */
[----:B-1----:R-:W-:Y:S06]  /*8500*/  BAR.SYNC.DEFER_BLOCKING 0x1, 0x80 ;  /* 0x0042000000007b1d */ /* 0x002fec0000010000 */
        /* <DEDUP_REMOVED lines=14> */
[----:B-1----:R-:W-:Y:S04]  /*85f0*/  DEPBAR.LE SB0, 0x1 ;  /* 0x000080400000791a */ /* 0x002fe80000000000 */
.L_x_142:
[----:B------:R-:W-:Y:S05]  /*8600*/  BSYNC.RECONVERGENT B0 ;  /* 0x0000000000007941 */ /* 0x000fea0003800200 */
.L_x_141:
[----:B------:R-:W-:Y:S01]  /*8610*/  BAR.SYNC.DEFER_BLOCKING 0x1, 0x80 ;  /* 0x0042000000007b1d */ /* 0x000fe20000010000 */
[----:B------:R-:W-:Y:S01]  /*8620*/  UISETP.NE.AND UP0, UPT, UR45, -0x4, UPT ;  /* 0xfffffffc2d00788c */ /* 0x000fe2000bf05270 */
[----:B------:R-:W-:Y:S08]  /*8630*/  IADD3 R0, PT, PT, R30, 0x1, RZ ;  /* 0x000000011e007810 */ /* 0x000ff00007ffe0ff */
[----:B------:R-:W-:Y:S05]  /*8640*/  BRA.U !UP0, `(.L_x_143) ;  /* 0x0000000108287547 */ /* 0x000fea000b800000 */
[----:B------:R-:W-:Y:S01]  /*8650*/  ISETP.NE.AND P0, PT, R82, RZ, PT ;  /* 0x000000ff5200720c */ /* 0x000fe20003f05270 */
[----:B------:R-:W-:Y:S01]  /*8660*/  IMAD.U32 R3, RZ, RZ, UR48 ;  /* 0x00000030ff037e24 */ /* 0x000fe2000f8e00ff */
[----:B------:R-:W-:Y:S01]  /*8670*/  UIADD3 UR48, UPT, UPT, UR48, 0x1, URZ ;  /* 0x0000000130307890 */ /* 0x000fe2000fffe0ff */
[----:B------:R-:W-:Y:S03]  /*8680*/  IMAD.U32 R2, RZ, RZ, UR37 ;  /* 0x00000025ff027e24 */ /* 0x000fe6000f8e00ff */
[----:B------:R-:W-:Y:S04]  /*8690*/  UISETP.NE.AND UP0, UPT, UR48, 0x4, UPT ;  /* 0x000000043000788c */ /* 0x000fe8000bf05270 */
[----:B------:R-:W-:Y:S03]  /*86a0*/  USEL UR48, UR48, URZ, UP0 ;  /* 0x000000ff30307287 */ /* 0x000fe60008000000 */
[----:B------:R-:W-:Y:S05]  /*86b0*/  @P0 LEA R3, R3, UR44, 0x3 ;  /* 0x0000002c03030c11 */ /* 0x000fea000f8e18ff */
[----:B------:R-:W-:Y:S05]  /*86c0*/  @P0 VIADD R3, R3, 0x60 ;  /* 0x0000006003030836 */ /* 0x000fea0000000000 */
[----:B------:R-:W-:Y:S04]  /*86d0*/  @P0 PRMT R2, R2, 0x654, R3 ;  /* 0x0000065402020816 */ /* 0x000fe80000000003 */
[----:B------:R1:W-:Y:S03]  /*86e0*/  @P0 SYNCS.ARRIVE.TRANS64.RED.A1T0 RZ, [R2+URZ], RZ ;  /* 0x000000ff02ff09a7 */ /* 0x0003e600081004ff */
.L_x_143:
[----:B------:R-:W-:Y:S01]  /*86f0*/  ISETP.NE.AND P2, PT, R77, RZ, PT ;  /* 0x000000ff4d00720c */ /* 0x000fe20003f45270 */
[----:B------:R-:W-:Y:S01]  /*8700*/  UIADD3 UR45, UPT, UPT, UR45, 0x4, URZ ;  /* 0x000000042d2d7890 */ /* 0x000fe2000fffe0ff */
[----:B------:R-:W-:Y:S01]  /*8710*/  ISETP.NE.AND P0, PT, R80, 0x2, PT ;  /* 0x000000025000780c */ /* 0x000fe20003f05270 */
[----:B------:R-:W-:Y:S01]  /*8720*/  IMAD.IADD R20, R29, 0x1, R62 ;  /* 0x000000011d147824 */ /* 0x000fe200078e023e */
[----:B------:R-:W-:Y:S01]  /*8730*/  ISETP.NE.AND P1, PT, R0, 0x4, PT ;  /* 0x000000040000780c */ /* 0x000fe20003f25270 */
[----:B------:R-:W-:Y:S01]  /*8740*/  IMAD.IADD R21, R31, 0x1, R64 ;  /* 0x000000011f157824 */ /* 0x000fe200078e0240 */
[----:B-1----:R-:W-:Y:S02]  /*8750*/  SEL R2, RZ, 0x1, P0 ;  /* 0x00000001ff027807 */ /* 0x002fe40000000000 */
[----:B------:R-:W-:Y:S02]  /*8760*/  SEL R3, RZ, 0x1, P1 ;  /* 0x00000001ff037807 */ /* 0x000fe40000800000 */
[----:B------:R-:W-:Y:S02]  /*8770*/  LOP3.LUT R73, R73, R2, RZ, 0x3c, !PT ;  /* 0x0000000249497212 */ /* 0x000fe400078e3cff */
[----:B------:R-:W-:Y:S02]  /*8780*/  LOP3.LUT R74, R74, R3, RZ, 0x3c, !PT ;  /* 0x000000034a4a7212 */ /* 0x000fe400078e3cff */
[----:B------:R-:W-:Y:S02]  /*8790*/  @P2 R2UR UR36, R72 ;  /* 0x00000000482422ca */ /* 0x000fe400000e0000 */
[----:B------:R-:W-:Y:S02]  /*87a0*/  SEL R80, R80, RZ, P0 ;  /* 0x000000ff50507207 */ /* 0x000fe40000000000 */
[----:B------:R-:W-:Y:S01]  /*87b0*/  SEL R30, R0, RZ, P1 ;  /* 0x000000ff001e7207 */ /* 0x000fe20000800000 */
[----:B------:R-:W-:Y:S10]  /*87c0*/  @P2 BRA `(.L_x_144) ;  /* 0xffffffcc00e42947 */ /* 0x000ff4000383ffff */
[----:B------:R-:W1:Y:S01]  /*87d0*/  LDCU.64 UR6, c[0x0][0x888] ;  /* 0x00011100ff0677ac */ /* 0x000e620008000a00 */
[----:B------:R-:W3:Y:S01]  /*87e0*/  LDCU.64 UR4, c[0x0][0x890] ;  /* 0x00011200ff0477ac */ /* 0x000ee20008000a00 */
[----:B-1----:R-:W-:Y:S02]  /*87f0*/  ISETP.NE.U32.AND P2, PT, RZ, UR6, PT ;  /* 0x00000006ff007c0c */ /* 0x002fe4000bf45070 */
[----:B---3--:R-:W-:Y:S02]  /*8800*/  ISETP.NE.U32.AND P1, PT, RZ, UR4, PT ;  /* 0x00000004ff007c0c */ /* 0x008fe4000bf25070 */
[----:B------:R-:W-:Y:S02]  /*8810*/  ISETP.NE.AND.EX P2, PT, RZ, UR7, PT, P2 ;  /* 0x00000007ff007c0c */ /* 0x000fe4000bf45320 */
[----:B------:R-:W-:-:S13]  /*8820*/  ISETP.NE.AND.EX P0, PT, RZ, UR5, PT, P1 ;  /* 0x00000005ff007c0c */ /* 0x000fda000bf05310 */
[----:B------:R-:W-:Y:S05]  /*8830*/  @P2 BRA P0, `(.L_x_145) ;  /* 0x00000000003c2947 */ /* 0x000fea0000000000 */
[----:B------:R-:W-:-:S13]  /*8840*/  ISETP.NE.AND.EX P1, PT, RZ, UR5, PT, P1 ;  /* 0x00000005ff007c0c */ /* 0x000fda000bf25310 */
[----:B------:R-:W-:Y:S05]  /*8850*/  @P1 BRA `(.L_x_146) ;  /* 0x00000000000c1947 */ /* 0x000fea0003800000 */
[----:B------:R-:W-:-:S13]  /*8860*/  FSETP.NEU.AND P0, PT, R35, RZ, PT ;  /* 0x000000ff2300720b */ /* 0x000fda0003f0d000 */
[----:B------:R-:W-:Y:S05]  /*8870*/  @!P0 EXIT ;  /* 0x000000000000894d */ /* 0x000fea0003800000 */
[----:B------:R-:W-:Y:S05]  /*8880*/  BRA `(.L_x_145) ;  /* 0x0000000000287947 */ /* 0x000fea0003800000 */
.L_x_146:
[----:B------:R-:W-:Y:S01]  /*8890*/  ISETP.NE.AND P0, PT, R79, RZ, PT ;  /* 0x000000ff4f00720c */ /* 0x000fe20003f05270 */
[----:B------:R-:W-:-:S12]  /*88a0*/  BSSY.RECONVERGENT B0, `(.L_x_145) ;  /* 0x0000008000007945 */ /* 0x000fd80003800200 */
[----:B------:R-:W-:Y:S05]  /*88b0*/  @P0 BRA `(.L_x_147) ;  /* 0x0000000000100947 */ /* 0x000fea0003800000 */
[----:B------:R-:W-:-:S04]  /*88c0*/  ISETP.NE.U32.AND P0, PT, RZ, UR6, PT ;  /* 0x00000006ff007c0c */ /* 0x000fc8000bf05070 */
[----:B------:R-:W-:-:S13]  /*88d0*/  ISETP.NE.AND.EX P0, PT, RZ, UR7, PT, P0 ;  /* 0x00000007ff007c0c */ /* 0x000fda000bf05300 */
[----:B------:R-:W-:Y:S05]  /*88e0*/  @!P0 EXIT ;  /* 0x000000000000894d */ /* 0x000fea0003800000 */
[----:B------:R-:W-:Y:S05]  /*88f0*/  BRA `(.L_x_148) ;  /* 0x0000000000087947 */ /* 0x000fea0003800000 */
.L_x_147:
[----:B------:R-:W-:-:S13]  /*8900*/  FSETP.NEU.AND P0, PT, R35, RZ, PT ;  /* 0x000000ff2300720b */ /* 0x000fda0003f0d000 */
[----:B------:R-:W-:Y:S05]  /*8910*/  @!P0 EXIT ;  /* 0x000000000000894d */ /* 0x000fea0003800000 */
.L_x_148:
[----:B------:R-:W-:Y:S05]  /*8920*/  BSYNC.RECONVERGENT B0 ;  /* 0x0000000000007941 */ /* 0x000fea0003800200 */
.L_x_145:
[----:B------:R-:W-:Y:S01]  /*8930*/  ULEA UR4, UR48, UR44, 0x3 ;  /* 0x0000002c30047291 */ /* 0x000fe2000f8e18ff */
[----:B------:R-:W-:-:S04]  /*8940*/  DEPBAR.LE SB0, 0x0 ;  /* 0x000080000000791a */ /* 0x000fc80000000000 */
[----:B------:R-:W-:-:S04]  /*8950*/  UIADD3 UR4, UPT, UPT, UR4, 0x60, URZ ;  /* 0x0000006004047890 */ /* 0x000fc8000fffe0ff */
[----:B------:R-:W-:-:S09]  /*8960*/  UPRMT UR4, UR37, 0x654, UR4 ;  /* 0x0000065425047896 */ /* 0x000fd20008000004 */
[----:B------:R-:W-:Y:S01]  /*8970*/  SYNCS.ARRIVE.TRANS64.RED.A1T0 RZ, [UR4], RZ ;  /* 0x000000ffffff79a7 */ /* 0x000fe20008100404 */
[----:B------:R-:W-:Y:S05]  /*8980*/  EXIT ;  /* 0x000000000000794d */ /* 0x000fea0003800000 */
.L_x_24:
[----:B--2---:R2:W4:Y:S02]  /*8990*/  SYNCS.PHASECHK.TRANS64.TRYWAIT P0, [R3+URZ+0x100], R2 ;  /* 0x00010002030075a7 */ /* 0x00452400080011ff */
[----:B----4-:R-:W-:Y:S05]  /*89a0*/  @!P0 NANOSLEEP.SYNCS 0x989680 ;  /* 0x009896800000895d */ /* 0x010fea0003900000 */
[----:B------:R-:W4:Y:S02]  /*89b0*/  @!P0 SYNCS.PHASECHK.TRANS64 P0, [R3+URZ+0x100], R2 ;  /* 0x00010002030085a7 */ /* 0x000f2400080010ff */
[----:B----4-:R-:W-:Y:S05]  /*89c0*/  @!P0 BRA `(.L_x_24) ;  /* 0xfffffffc00f08947 */ /* 0x010fea000383ffff */
[----:B------:R-:W-:Y:S05]  /*89d0*/  BRA `(.L_x_149) ;  /* 0xffffff8c00f07947 */ /* 0x000fea000383ffff */
.L_x_27:
[----:B-1----:R-:W-:-:S07]  /*89e0*/  MOV R2, UR33 ;  /* 0x0000002100027c02 */ /* 0x002fce0008000f00 */
.L_x_150:
[----:B-1----:R1:W2:Y:S02]  /*89f0*/  SYNCS.PHASECHK.TRANS64.TRYWAIT P0, [R2+URZ+0x20], R5 ;  /* 0x00002005020075a7 */ /* 0x0022a400080011ff */
[----:B--2---:R-:W-:Y:S05]  /*8a00*/  @!P0 NANOSLEEP.SYNCS 0x989680 ;  /* 0x009896800000895d */ /* 0x004fea0003900000 */
[----:B------:R-:W2:Y:S02]  /*8a10*/  @!P0 SYNCS.PHASECHK.TRANS64 P0, [R2+URZ+0x20], R5 ;  /* 0x00002005020085a7 */ /* 0x000ea400080010ff */
[----:B--2---:R-:W-:Y:S05]  /*8a20*/  @!P0 BRA `(.L_x_150) ;  /* 0xfffffffc00f08947 */ /* 0x004fea000383ffff */
[----:B------:R-:W-:Y:S05]  /*8a30*/  BRA `(.L_x_26) ;  /* 0xffffff9000587947 */ /* 0x000fea000383ffff */
.L_x_34:
[----:B-1----:R-:W-:-:S07]  /*8a40*/  MOV R2, UR17 ;  /* 0x0000001100027c02 */ /* 0x002fce0008000f00 */
.L_x_151:
[----:B-1----:R1:W2:Y:S02]  /*8a50*/  SYNCS.PHASECHK.TRANS64.TRYWAIT P0, [R2+URZ+0x20], R5 ;  /* 0x00002005020075a7 */ /* 0x0022a400080011ff */
[----:B--2---:R-:W-:Y:S05]  /*8a60*/  @!P0 NANOSLEEP.SYNCS 0x989680 ;  /* 0x009896800000895d */ /* 0x004fea0003900000 */
[----:B------:R-:W2:Y:S02]  /*8a70*/  @!P0 SYNCS.PHASECHK.TRANS64 P0, [R2+URZ+0x20], R5 ;  /* 0x00002005020085a7 */ /* 0x000ea400080010ff */
[----:B--2---:R-:W-:Y:S05]  /*8a80*/  @!P0 BRA `(.L_x_151) ;  /* 0xfffffffc00f08947 */ /* 0x004fea000383ffff */
[----:B------:R-:W-:Y:S05]  /*8a90*/  BRA `(.L_x_33) ;  /* 0xffffff9400187947 */ /* 0x000fea000383ffff */
.L_x_39:
[----:B-1----:R1:W2:Y:S02]  /*8aa0*/  SYNCS.PHASECHK.TRANS64.TRYWAIT P0, [R2+URZ+0x90], R3 ;  /* 0x00009003020075a7 */ /* 0x0022a400080011ff */
[----:B--2---:R-:W-:Y:S05]  /*8ab0*/  @!P0 NANOSLEEP.SYNCS 0x989680 ;  /* 0x009896800000895d */ /* 0x004fea0003900000 */
[----:B------:R-:W2:Y:S02]  /*8ac0*/  @!P0 SYNCS.PHASECHK.TRANS64 P0, [R2+URZ+0x90], R3 ;  /* 0x00009003020085a7 */ /* 0x000ea400080010ff */
[----:B--2---:R-:W-:Y:S05]  /*8ad0*/  @!P0 BRA `(.L_x_39) ;  /* 0xfffffffc00f08947 */ /* 0x004fea000383ffff */
[----:B------:R-:W-:Y:S05]  /*8ae0*/  BRA `(.L_x_152) ;  /* 0xffffff9400c07947 */ /* 0x000fea000383ffff */
.L_x_43:
[----:B---3--:R-:W-:-:S07]  /*8af0*/  MOV R0, UR4 ;  /* 0x0000000400007c02 */ /* 0x008fce0008000f00 */
.L_x_153:
[----:B-1----:R1:W2:Y:S02]  /*8b00*/  SYNCS.PHASECHK.TRANS64.TRYWAIT P0, [R0+URZ], R3 ;  /* 0x00000003000075a7 */ /* 0x0022a400080011ff */
[----:B--2---:R-:W-:Y:S05]  /*8b10*/  @!P0 NANOSLEEP.SYNCS 0x989680 ;  /* 0x009896800000895d */ /* 0x004fea0003900000 */
[----:B------:R-:W2:Y:S02]  /*8b20*/  @!P0 SYNCS.PHASECHK.TRANS64 P0, [R0+URZ], R3 ;  /* 0x00000003000085a7 */ /* 0x000ea400080010ff */
[----:B--2---:R-:W-:Y:S05]  /*8b30*/  @!P0 BRA `(.L_x_153) ;  /* 0xfffffffc00f08947 */ /* 0x004fea000383ffff */
[----:B------:R-:W-:Y:S05]  /*8b40*/  BRA `(.L_x_154) ;  /* 0xffffff9c00307947 */ /* 0x000fea000383ffff */
.L_x_44:
[----:B---3--:R-:W-:-:S07]  /*8b50*/  MOV R0, UR4 ;  /* 0x0000000400007c02 */ /* 0x008fce0008000f00 */
.L_x_155:
[----:B-1----:R1:W2:Y:S02]  /*8b60*/  SYNCS.PHASECHK.TRANS64.TRYWAIT P0, [R0+URZ], R3 ;  /* 0x00000003000075a7 */ /* 0x0022a400080011ff */
[----:B--2---:R-:W-:Y:S05]  /*8b70*/  @!P0 NANOSLEEP.SYNCS 0x989680 ;  /* 0x009896800000895d */ /* 0x004fea0003900000 */
[----:B------:R-:W2:Y:S02]  /*8b80*/  @!P0 SYNCS.PHASECHK.TRANS64 P0, [R0+URZ], R3 ;  /* 0x00000003000085a7 */ /* 0x000ea400080010ff */
[----:B--2---:R-:W-:Y:S05]  /*8b90*/  @!P0 BRA `(.L_x_155) ;  /* 0xfffffffc00f08947 */ /* 0x004fea000383ffff */
[----:B------:R-:W-:Y:S05]  /*8ba0*/  BRA `(.L_x_156) ;  /* 0xffffff9c003c7947 */ /* 0x000fea000383ffff */
.L_x_45:
[----:B---3--:R-:W-:-:S07]  /*8bb0*/  MOV R0, UR4 ;  /* 0x0000000400007c02 */ /* 0x008fce0008000f00 */
.L_x_157:
[----:B-1----:R1:W2:Y:S02]  /*8bc0*/  SYNCS.PHASECHK.TRANS64.TRYWAIT P0, [R0+URZ], R3 ;  /* 0x00000003000075a7 */ /* 0x0022a400080011ff */
[----:B--2---:R-:W-:Y:S05]  /*8bd0*/  @!P0 NANOSLEEP.SYNCS 0x989680 ;  /* 0x009896800000895d */ /* 0x004fea0003900000 */
[----:B------:R-:W2:Y:S02]  /*8be0*/  @!P0 SYNCS.PHASECHK.TRANS64 P0, [R0+URZ], R3 ;  /* 0x00000003000085a7 */ /* 0x000ea400080010ff */
[----:B--2---:R-:W-:Y:S05]  /*8bf0*/  @!P0 BRA `(.L_x_157) ;  /* 0xfffffffc00f08947 */ /* 0x004fea000383ffff */
[----:B------:R-:W-:Y:S05]  /*8c00*/  BRA `(.L_x_158) ;  /* 0xffffff9c00487947 */ /* 0x000fea000383ffff */
.L_x_48:
[----:B-1----:R1:W2:Y:S02]  /*8c10*/  SYNCS.PHASECHK.TRANS64.TRYWAIT P0, [R0+URZ+0xf0], R5 ;  /* 0x0000f005000075a7 */ /* 0x0022a400080011ff */
[----:B--2---:R-:W-:Y:S05]  /*8c20*/  @!P0 NANOSLEEP.SYNCS 0x989680 ;  /* 0x009896800000895d */ /* 0x004fea0003900000 */
[----:B------:R-:W2:Y:S02]  /*8c30*/  @!P0 SYNCS.PHASECHK.TRANS64 P0, [R0+URZ+0xf0], R5 ;  /* 0x0000f005000085a7 */ /* 0x000ea400080010ff */
[----:B--2---:R-:W-:Y:S05]  /*8c40*/  @!P0 BRA `(.L_x_48) ;  /* 0xfffffffc00f08947 */ /* 0x004fea000383ffff */
[----:B------:R-:W-:Y:S05]  /*8c50*/  BRA `(.L_x_159) ;  /* 0xffffff9c00a87947 */ /* 0x000fea000383ffff */
.L_x_49:
[----:B------:R-:W-:-:S07]  /*8c60*/  MOV R0, UR5 ;  /* 0x0000000500007c02 */ /* 0x000fce0008000f00 */
.L_x_160:
[----:B-1----:R1:W2:Y:S02]  /*8c70*/  SYNCS.PHASECHK.TRANS64.TRYWAIT P0, [R0+URZ+0xa0], R7 ;  /* 0x0000a007000075a7 */ /* 0x0022a400080011ff */
[----:B--2---:R-:W-:Y:S05]  /*8c80*/  @!P0 NANOSLEEP.SYNCS 0x989680 ;  /* 0x009896800000895d */ /* 0x004fea0003900000 */
[----:B------:R-:W2:Y:S02]  /*8c90*/  @!P0 SYNCS.PHASECHK.TRANS64 P0, [R0+URZ+0xa0], R7 ;  /* 0x0000a007000085a7 */ /* 0x000ea400080010ff */
[----:B--2---:R-:W-:Y:S05]  /*8ca0*/  @!P0 BRA `(.L_x_160) ;  /* 0xfffffffc00f08947 */ /* 0x004fea000383ffff */
[----:B------:R-:W-:Y:S05]  /*8cb0*/  BRA `(.L_x_161) ;  /* 0xffffff9c00b87947 */ /* 0x000fea000383ffff */
.L_x_50:
[----:B-1----:R1:W2:Y:S02]  /*8cc0*/  SYNCS.PHASECHK.TRANS64.TRYWAIT P1, [R0+URZ+0x90], R5 ;  /* 0x00009005000075a7 */ /* 0x0022a400080211ff */
[----:B--2---:R-:W-:Y:S05]  /*8cd0*/  @!P1 NANOSLEEP.SYNCS 0x989680 ;  /* 0x009896800000995d */ /* 0x004fea0003900000 */
[----:B------:R-:W2:Y:S02]  /*8ce0*/  @!P1 SYNCS.PHASECHK.TRANS64 P1, [R0+URZ+0x90], R5 ;  /* 0x00009005000095a7 */ /* 0x000ea400080210ff */
[----:B--2---:R-:W-:Y:S05]  /*8cf0*/  @!P1 BRA `(.L_x_50) ;  /* 0xfffffffc00f09947 */ /* 0x004fea000383ffff */
[----:B------:R-:W-:Y:S05]  /*8d00*/  BRA `(.L_x_162) ;  /* 0xffffff9c00e87947 */ /* 0x000fea000383ffff */
.L_x_53:
[----:B------:R-:W-:-:S07]  /*8d10*/  MOV R0, UR5 ;  /* 0x0000000500007c02 */ /* 0x000fce0008000f00 */
.L_x_163:
[----:B-1----:R1:W2:Y:S02]  /*8d20*/  SYNCS.PHASECHK.TRANS64.TRYWAIT P0, [R0+URZ+0xa0], R3 ;  /* 0x0000a003000075a7 */ /* 0x0022a400080011ff */
[----:B--2---:R-:W-:Y:S05]  /*8d30*/  @!P0 NANOSLEEP.SYNCS 0x989680 ;  /* 0x009896800000895d */ /* 0x004fea0003900000 */
[----:B------:R-:W2:Y:S02]  /*8d40*/  @!P0 SYNCS.PHASECHK.TRANS64 P0, [R0+URZ+0xa0], R3 ;  /* 0x0000a003000085a7 */ /* 0x000ea400080010ff */
[----:B--2---:R-:W-:Y:S05]  /*8d50*/  @!P0 BRA `(.L_x_163) ;  /* 0xfffffffc00f08947 */ /* 0x004fea000383ffff */
[----:B------:R-:W-:Y:S05]  /*8d60*/  BRA `(.L_x_52) ;  /* 0xffffffa0003c7947 */ /* 0x000fea000383ffff */
.L_x_62:
[----:B-1----:R-:W-:-:S04]  /*8d70*/  MOV R4, UR4 ;  /* 0x0000000400047c02 */ /* 0x002fc80008000f00 */
[----:B------:R1:W2:Y:S03]  /*8d80*/  SYNCS.PHASECHK.TRANS64.TRYWAIT P0, [R4+URZ+0x8], R5 ;  /* 0x00000805040075a7 */ /* 0x0002a600080011ff */
[----:B--2---:R-:W-:Y:S05]  /*8d90*/  @!P0 NANOSLEEP.SYNCS 0x989680 ;  /* 0x009896800000895d */ /* 0x004fea0003900000 */
[----:B------:R-:W2:Y:S02]  /*8da0*/  @!P0 SYNCS.PHASECHK.TRANS64 P0, [R4+URZ+0x8], R5 ;  /* 0x00000805040085a7 */ /* 0x000ea400080010ff */
[----:B--2---:R-:W-:Y:S05]  /*8db0*/  @!P0 BRA `(.L_x_62) ;  /* 0xfffffffc00ec8947 */ /* 0x004fea000383ffff */
[----:B------:R-:W-:Y:S05]  /*8dc0*/  BRA `(.L_x_61) ;  /* 0xffffffa000f07947 */ /* 0x000fea000383ffff */
.L_x_64:
[----:B------:R-:W-:Y:S01]  /*8dd0*/  BSSY B0, `(.L_x_164) ;  /* 0x0000006000007945 */ /* 0x000fe20003800000 */
[----:B------:R-:W-:-:S07]  /*8de0*/  MOV R15, 0xffffffff ;  /* 0xffffffff000f7802 */ /* 0x000fce0000000f00 */
[----:B-1---5:R-:W-:Y:S05]  /*8df0*/  WARPSYNC.COLLECTIVE R15, `(.L_x_165) ;  /* 0x000000000f0c7348 */ /* 0x022fea0003c00000 */
[----:B------:R-:W-:Y:S02]  /*8e00*/  ELECT P6, UR79, PT ;  /* 0x00000000004f782f */ /* 0x000fe400038c0000 */
[----:B------:R-:W-:Y:S01]  /*8e10*/  MOV R14, UR79 ;  /* 0x0000004f000e7c02 */ /* 0x000fe20008000f00 */
[----:B-1---5:R-:W-:Y:S10]  /*8e20*/  ENDCOLLECTIVE ;  /* 0x000000000000791b */ /* 0x022ff40003800000 */
.L_x_165:
[----:B------:R-:W-:Y:S05]  /*8e30*/  BSYNC B0 ;  /* 0x0000000000007941 */ /* 0x000fea0003800000 */
.L_x_164:
[----:B------:R-:W-:Y:S05]  /*8e40*/  BRA `(.L_x_166) ;  /* 0xffffffa400207947 */ /* 0x000fea000383ffff */
.L_x_66:
[----:B-1----:R-:W-:-:S04]  /*8e50*/  MOV R2, UR4 ;  /* 0x0000000400027c02 */ /* 0x002fc80008000f00 */
[----:B------:R1:W2:Y:S03]  /*8e60*/  SYNCS.PHASECHK.TRANS64.TRYWAIT P0, [R2+URZ+0x8], R3 ;  /* 0x00000803020075a7 */ /* 0x0002a600080011ff */
[----:B--2---:R-:W-:Y:S05]  /*8e70*/  @!P0 NANOSLEEP.SYNCS 0x989680 ;  /* 0x009896800000895d */ /* 0x004fea0003900000 */
[----:B------:R-:W2:Y:S02]  /*8e80*/  @!P0 SYNCS.PHASECHK.TRANS64 P0, [R2+URZ+0x8], R3 ;  /* 0x00000803020085a7 */ /* 0x000ea400080010ff */
[----:B--2---:R-:W-:Y:S05]  /*8e90*/  @!P0 BRA `(.L_x_66) ;  /* 0xfffffffc00ec8947 */ /* 0x004fea000383ffff */
[----:B------:R-:W-:Y:S05]  /*8ea0*/  BRA `(.L_x_65) ;  /* 0xffffffa400247947 */ /* 0x000fea000383ffff */
.L_x_67:
[----:B-1----:R1:W2:Y:S02]  /*8eb0*/  SYNCS.PHASECHK.TRANS64.TRYWAIT P0, [R0+URZ+0x90], R5 ;  /* 0x00009005000075a7 */ /* 0x0022a400080011ff */
[----:B--2---:R-:W-:Y:S05]  /*8ec0*/  @!P0 NANOSLEEP.SYNCS 0x989680 ;  /* 0x009896800000895d */ /* 0x004fea0003900000 */
[----:B------:R-:W2:Y:S02]  /*8ed0*/  @!P0 SYNCS.PHASECHK.TRANS64 P0, [R0+URZ+0x90], R5 ;  /* 0x00009005000085a7 */ /* 0x000ea400080010ff */
[----:B--2---:R-:W-:Y:S05]  /*8ee0*/  @!P0 BRA `(.L_x_67) ;  /* 0xfffffffc00f08947 */ /* 0x004fea000383ffff */
[----:B------:R-:W-:Y:S05]  /*8ef0*/  BRA `(.L_x_167) ;  /* 0xffffffa800087947 */ /* 0x000fea000383ffff */
.L_x_69:
[----:B------:R-:W-:-:S07]  /*8f00*/  MOV R0, UR7 ;  /* 0x0000000700007c02 */ /* 0x000fce0008000f00 */
.L_x_168:
[----:B-1----:R1:W2:Y:S02]  /*8f10*/  SYNCS.PHASECHK.TRANS64.TRYWAIT P0, [R0+URZ+0xd0], R5 ;  /* 0x0000d005000075a7 */ /* 0x0022a400080011ff */
[----:B--2---:R-:W-:Y:S05]  /*8f20*/  @!P0 NANOSLEEP.SYNCS 0x989680 ;  /* 0x009896800000895d */ /* 0x004fea0003900000 */
[----:B------:R-:W2:Y:S02]  /*8f30*/  @!P0 SYNCS.PHASECHK.TRANS64 P0, [R0+URZ+0xd0], R5 ;  /* 0x0000d005000085a7 */ /* 0x000ea400080010ff */
[----:B--2---:R-:W-:Y:S05]  /*8f40*/  @!P0 BRA `(.L_x_168) ;  /* 0xfffffffc00f08947 */ /* 0x004fea000383ffff */
[----:B------:R-:W-:Y:S05]  /*8f50*/  BRA `(.L_x_169) ;  /* 0xffffffa800547947 */ /* 0x000fea000383ffff */
.L_x_72:
[----:B------:R-:W-:Y:S07]  /*8f60*/  MOV R0, UR6 ;  /* 0x0000000600007c02 */ /* 0x000fee0008000f00 */
.L_x_170:
[----:B-1----:R1:W2:Y:S02]  /*8f70*/  SYNCS.PHASECHK.TRANS64.TRYWAIT P0, [R0+URZ], R5 ;  /* 0x00000005000075a7 */ /* 0x0022a400080011ff */
[----:B--2---:R-:W-:Y:S05]  /*8f80*/  @!P0 NANOSLEEP.SYNCS 0x989680 ;  /* 0x009896800000895d */ /* 0x004fea0003900000 */
[----:B------:R-:W2:Y:S02]  /*8f90*/  @!P0 SYNCS.PHASECHK.TRANS64 P0, [R0+URZ], R5 ;  /* 0x00000005000085a7 */ /* 0x000ea400080010ff */
[----:B--2---:R-:W-:Y:S05]  /*8fa0*/  @!P0 BRA `(.L_x_170) ;  /* 0xfffffffc00f08947 */ /* 0x004fea000383ffff */
[----:B------:R-:W-:Y:S05]  /*8fb0*/  BRA `(.L_x_71) ;  /* 0xffffffa800687947 */ /* 0x000fea000383ffff */
.L_x_76:
[----:B-1----:R-:W-:-:S07]  /*8fc0*/  MOV R0, UR7 ;  /* 0x0000000700007c02 */ /* 0x002fce0008000f00 */
.L_x_171:
[----:B-1----:R1:W2:Y:S02]  /*8fd0*/  SYNCS.PHASECHK.TRANS64.TRYWAIT P0, [R0+URZ], R3 ;  /* 0x00000003000075a7 */ /* 0x0022a400080011ff */
[----:B--2---:R-:W-:Y:S05]  /*8fe0*/  @!P0 NANOSLEEP.SYNCS 0x989680 ;  /* 0x009896800000895d */ /* 0x004fea0003900000 */
[----:B------:R-:W2:Y:S02]  /*8ff0*/  @!P0 SYNCS.PHASECHK.TRANS64 P0, [R0+URZ], R3 ;  /* 0x00000003000085a7 */ /* 0x000ea400080010ff */
[----:B--2---:R-:W-:Y:S05]  /*9000*/  @!P0 BRA `(.L_x_171) ;  /* 0xfffffffc00f08947 */ /* 0x004fea000383ffff */
[----:B------:R-:W-:Y:S05]  /*9010*/  BRA `(.L_x_172) ;  /* 0xffffffac005c7947 */ /* 0x000fea000383ffff */
.L_x_77:
[----:B------:R-:W-:-:S07]  /*9020*/  MOV R0, UR7 ;  /* 0x0000000700007c02 */ /* 0x000fce0008000f00 */
.L_x_173:
[----:B-1----:R1:W2:Y:S02]  /*9030*/  SYNCS.PHASECHK.TRANS64.TRYWAIT P0, [R0+URZ], R3 ;  /* 0x00000003000075a7 */ /* 0x0022a400080011ff */
[----:B--2---:R-:W-:Y:S05]  /*9040*/  @!P0 NANOSLEEP.SYNCS 0x989680 ;  /* 0x009896800000895d */ /* 0x004fea0003900000 */
[----:B------:R-:W2:Y:S02]  /*9050*/  @!P0 SYNCS.PHASECHK.TRANS64 P0, [R0+URZ], R3 ;  /* 0x00000003000085a7 */ /* 0x000ea400080010ff */
[----:B--2---:R-:W-:Y:S05]  /*9060*/  @!P0 BRA `(.L_x_173) ;  /* 0xfffffffc00f08947 */ /* 0x004fea000383ffff */
[----:B------:R-:W-:Y:S05]  /*9070*/  BRA `(.L_x_174) ;  /* 0xffffffac00687947 */ /* 0x000fea000383ffff */
.L_x_78:
[----:B------:R-:W-:-:S07]  /*9080*/  MOV R0, UR7 ;  /* 0x0000000700007c02 */ /* 0x000fce0008000f00 */
.L_x_175:
[----:B-1----:R1:W2:Y:S02]  /*9090*/  SYNCS.PHASECHK.TRANS64.TRYWAIT P0, [R0+URZ], R3 ;  /* 0x00000003000075a7 */ /* 0x0022a400080011ff */
[----:B--2---:R-:W-:Y:S05]  /*90a0*/  @!P0 NANOSLEEP.SYNCS 0x989680 ;  /* 0x009896800000895d */ /* 0x004fea0003900000 */
[----:B------:R-:W2:Y:S02]  /*90b0*/  @!P0 SYNCS.PHASECHK.TRANS64 P0, [R0+URZ], R3 ;  /* 0x00000003000085a7 */ /* 0x000ea400080010ff */
[----:B--2---:R-:W-:Y:S05]  /*90c0*/  @!P0 BRA `(.L_x_175) ;  /* 0xfffffffc00f08947 */ /* 0x004fea000383ffff */
[----:B------:R-:W-:Y:S05]  /*90d0*/  BRA `(.L_x_176) ;  /* 0xffffffac00747947 */ /* 0x000fea000383ffff */
.L_x_81:
[----:B------:R-:W-:-:S07]  /*90e0*/  MOV R0, UR5 ;  /* 0x0000000500007c02 */ /* 0x000fce0008000f00 */
.L_x_177:
[----:B-1----:R1:W2:Y:S02]  /*90f0*/  SYNCS.PHASECHK.TRANS64.TRYWAIT P1, [R0+URZ+0x110], R3 ;  /* 0x00011003000075a7 */ /* 0x0022a400080211ff */
[----:B--2---:R-:W-:Y:S05]  /*9100*/  @!P1 NANOSLEEP.SYNCS 0x989680 ;  /* 0x009896800000995d */ /* 0x004fea0003900000 */
[----:B------:R-:W2:Y:S02]  /*9110*/  @!P1 SYNCS.PHASECHK.TRANS64 P1, [R0+URZ+0x110], R3 ;  /* 0x00011003000095a7 */ /* 0x000ea400080210ff */
[----:B--2---:R-:W-:Y:S05]  /*9120*/  @!P1 BRA `(.L_x_177) ;  /* 0xfffffffc00f09947 */ /* 0x004fea000383ffff */
[----:B------:R-:W-:Y:S05]  /*9130*/  BRA `(.L_x_178) ;  /* 0xffffffac00c07947 */ /* 0x000fea000383ffff */
.L_x_86:
[----:B--2---:R2:W3:Y:S02]  /*9140*/  SYNCS.PHASECHK.TRANS64.TRYWAIT P0, [R0+URZ+0x90], R3 ;  /* 0x00009003000075a7 */ /* 0x0044e400080011ff */
[----:B---3--:R-:W-:Y:S05]  /*9150*/  @!P0 NANOSLEEP.SYNCS 0x989680 ;  /* 0x009896800000895d */ /* 0x008fea0003900000 */
[----:B------:R-:W3:Y:S02]  /*9160*/  @!P0 SYNCS.PHASECHK.TRANS64 P0, [R0+URZ+0x90], R3 ;  /* 0x00009003000085a7 */ /* 0x000ee400080010ff */
[----:B---3--:R-:W-:Y:S05]  /*9170*/  @!P0 BRA `(.L_x_86) ;  /* 0xfffffffc00f08947 */ /* 0x008fea000383ffff */
[----:B------:R-:W-:Y:S05]  /*9180*/  BRA `(.L_x_179) ;  /* 0xffffffb000c47947 */ /* 0x000fea000383ffff */
.L_x_89:
[----:B------:R-:W-:Y:S07]  /*9190*/  MOV R0, UR4 ;  /* 0x0000000400007c02 */ /* 0x000fee0008000f00 */
.L_x_180:
[----:B--2---:R2:W3:Y:S02]  /*91a0*/  SYNCS.PHASECHK.TRANS64.TRYWAIT P0, [R0+URZ+0x88], R3 ;  /* 0x00008803000075a7 */ /* 0x0044e400080011ff */
[----:B---3--:R-:W-:Y:S05]  /*91b0*/  @!P0 NANOSLEEP.SYNCS 0x989680 ;  /* 0x009896800000895d */ /* 0x008fea0003900000 */
[----:B------:R-:W3:Y:S02]  /*91c0*/  @!P0 SYNCS.PHASECHK.TRANS64 P0, [R0+URZ+0x88], R3 ;  /* 0x00008803000085a7 */ /* 0x000ee400080010ff */
[----:B---3--:R-:W-:Y:S05]  /*91d0*/  @!P0 BRA `(.L_x_180) ;  /* 0xfffffffc00f08947 */ /* 0x008fea000383ffff */
[----:B------:R-:W-:Y:S05]  /*91e0*/  BRA `(.L_x_88) ;  /* 0xffffffb400a47947 */ /* 0x000fea000383ffff */
.L_x_92:
[----:B------:R-:W-:Y:S07]  /*91f0*/  MOV R3, UR4 ;  /* 0x0000000400037c02 */ /* 0x000fee0008000f00 */
.L_x_181:
[----:B-1----:R1:W2:Y:S02]  /*9200*/  SYNCS.PHASECHK.TRANS64.TRYWAIT P0, [R3+URZ+0x60], R12 ;  /* 0x0000600c030075a7 */ /* 0x0022a400080011ff */
[----:B--2---:R-:W-:Y:S05]  /*9210*/  @!P0 NANOSLEEP.SYNCS 0x989680 ;  /* 0x009896800000895d */ /* 0x004fea0003900000 */
[----:B------:R-:W2:Y:S02]  /*9220*/  @!P0 SYNCS.PHASECHK.TRANS64 P0, [R3+URZ+0x60], R12 ;  /* 0x0000600c030085a7 */ /* 0x000ea400080010ff */
[----:B--2---:R-:W-:Y:S05]  /*9230*/  @!P0 BRA `(.L_x_181) ;  /* 0xfffffffc00f08947 */ /* 0x004fea000383ffff */
[----:B------:R-:W-:Y:S05]  /*9240*/  BRA `(.L_x_182) ;  /* 0xffffffb800207947 */ /* 0x000fea000383ffff */
.L_x_93:
[----:B-1----:R-:W-:Y:S07]  /*9250*/  MOV R3, UR4 ;  /* 0x0000000400037c02 */ /* 0x002fee0008000f00 */
.L_x_183:
[----:B-1----:R1:W2:Y:S02]  /*9260*/  SYNCS.PHASECHK.TRANS64.TRYWAIT P0, [R3+URZ+0x68], R12 ;  /* 0x0000680c030075a7 */ /* 0x0022a400080011ff */
[----:B--2---:R-:W-:Y:S05]  /*9270*/  @!P0 NANOSLEEP.SYNCS 0x989680 ;  /* 0x009896800000895d */ /* 0x004fea0003900000 */
[----:B------:R-:W2:Y:S02]  /*9280*/  @!P0 SYNCS.PHASECHK.TRANS64 P0, [R3+URZ+0x68], R12 ;  /* 0x0000680c030085a7 */ /* 0x000ea400080010ff */
[----:B--2---:R-:W-:Y:S05]  /*9290*/  @!P0 BRA `(.L_x_183) ;  /* 0xfffffffc00f08947 */ /* 0x004fea000383ffff */
[----:B------:R-:W-:Y:S05]  /*92a0*/  BRA `(.L_x_184) ;  /* 0xffffffb8007c7947 */ /* 0x000fea000383ffff */
.L_x_94:
[----:B-1----:R-:W-:Y:S07]  /*92b0*/  MOV R3, UR4 ;  /* 0x0000000400037c02 */ /* 0x002fee0008000f00 */
.L_x_185:
[----:B-1----:R1:W2:Y:S02]  /*92c0*/  SYNCS.PHASECHK.TRANS64.TRYWAIT P0, [R3+URZ+0x70], R12 ;  /* 0x0000700c030075a7 */ /* 0x0022a400080011ff */
[----:B--2---:R-:W-:Y:S05]  /*92d0*/  @!P0 NANOSLEEP.SYNCS 0x989680 ;  /* 0x009896800000895d */ /* 0x004fea0003900000 */
[----:B------:R-:W2:Y:S02]  /*92e0*/  @!P0 SYNCS.PHASECHK.TRANS64 P0, [R3+URZ+0x70], R12 ;  /* 0x0000700c030085a7 */ /* 0x000ea400080010ff */
[----:B--2---:R-:W-:Y:S05]  /*92f0*/  @!P0 BRA `(.L_x_185) ;  /* 0xfffffffc00f08947 */ /* 0x004fea000383ffff */
[----:B------:R-:W-:Y:S05]  /*9300*/  BRA `(.L_x_186) ;  /* 0xffffffb800d87947 */ /* 0x000fea000383ffff */
.L_x_95:
[----:B------:R-:W-:Y:S07]  /*9310*/  MOV R3, UR4 ;  /* 0x0000000400037c02 */ /* 0x000fee0008000f00 */
.L_x_187:
[----:B-1----:R1:W2:Y:S02]  /*9320*/  SYNCS.PHASECHK.TRANS64.TRYWAIT P0, [R3+URZ+0x78], R12 ;  /* 0x0000780c030075a7 */ /* 0x0022a400080011ff */
[----:B--2---:R-:W-:Y:S05]  /*9330*/  @!P0 NANOSLEEP.SYNCS 0x989680 ;  /* 0x009896800000895d */ /* 0x004fea0003900000 */
[----:B------:R-:W2:Y:S02]  /*9340*/  @!P0 SYNCS.PHASECHK.TRANS64 P0, [R3+URZ+0x78], R12 ;  /* 0x0000780c030085a7 */ /* 0x000ea400080010ff */
[----:B--2---:R-:W-:Y:S05]  /*9350*/  @!P0 BRA `(.L_x_187) ;  /* 0xfffffffc00f08947 */ /* 0x004fea000383ffff */
[----:B------:R-:W-:Y:S05]  /*9360*/  BRA `(.L_x_188) ;  /* 0xffffffbc00787947 */ /* 0x000fea000383ffff */
.L_x_97:
[----:B------:R-:W-:-:S07]  /*9370*/  MOV R0, UR4 ;  /* 0x0000000400007c02 */ /* 0x000fce0008000f00 */
.L_x_189:
[----:B-1----:R1:W3:Y:S02]  /*9380*/  SYNCS.PHASECHK.TRANS64.TRYWAIT P0, [R0+URZ+0x60], R3 ;  /* 0x00006003000075a7 */ /* 0x0022e400080011ff */
[----:B---3--:R-:W-:Y:S05]  /*9390*/  @!P0 NANOSLEEP.SYNCS 0x989680 ;  /* 0x009896800000895d */ /* 0x008fea0003900000 */
[----:B------:R-:W3:Y:S02]  /*93a0*/  @!P0 SYNCS.PHASECHK.TRANS64 P0, [R0+URZ+0x60], R3 ;  /* 0x00006003000085a7 */ /* 0x000ee400080010ff */
[----:B---3--:R-:W-:Y:S05]  /*93b0*/  @!P0 BRA `(.L_x_189) ;  /* 0xfffffffc00f08947 */ /* 0x008fea000383ffff */
[----:B------:R-:W-:Y:S05]  /*93c0*/  BRA `(.L_x_190) ;  /* 0xffffffc000007947 */ /* 0x000fea000383ffff */
.L_x_98:
[----:B-1----:R-:W-:-:S07]  /*93d0*/  MOV R0, UR4 ;  /* 0x0000000400007c02 */ /* 0x002fce0008000f00 */
.L_x_191:
[----:B-1----:R1:W3:Y:S02]  /*93e0*/  SYNCS.PHASECHK.TRANS64.TRYWAIT P0, [R0+URZ+0x68], R3 ;  /* 0x00006803000075a7 */ /* 0x0022e400080011ff */
[----:B---3--:R-:W-:Y:S05]  /*93f0*/  @!P0 NANOSLEEP.SYNCS 0x989680 ;  /* 0x009896800000895d */ /* 0x008fea0003900000 */
[----:B------:R-:W3:Y:S02]  /*9400*/  @!P0 SYNCS.PHASECHK.TRANS64 P0, [R0+URZ+0x68], R3 ;  /* 0x00006803000085a7 */ /* 0x000ee400080010ff */
[----:B---3--:R-:W-:Y:S05]  /*9410*/  @!P0 BRA `(.L_x_191) ;  /* 0xfffffffc00f08947 */ /* 0x008fea000383ffff */
[----:B------:R-:W-:Y:S05]  /*9420*/  BRA `(.L_x_192) ;  /* 0xffffffbc00f07947 */ /* 0x000fea000383ffff */
.L_x_99:
[----:B-1----:R-:W-:-:S07]  /*9430*/  MOV R0, UR4 ;  /* 0x0000000400007c02 */ /* 0x002fce0008000f00 */
.L_x_193:
[----:B-1----:R1:W3:Y:S02]  /*9440*/  SYNCS.PHASECHK.TRANS64.TRYWAIT P0, [R0+URZ+0x70], R3 ;  /* 0x00007003000075a7 */ /* 0x0022e400080011ff */
[----:B---3--:R-:W-:Y:S05]  /*9450*/  @!P0 NANOSLEEP.SYNCS 0x989680 ;  /* 0x009896800000895d */ /* 0x008fea0003900000 */
[----:B------:R-:W3:Y:S02]  /*9460*/  @!P0 SYNCS.PHASECHK.TRANS64 P0, [R0+URZ+0x70], R3 ;  /* 0x00007003000085a7 */ /* 0x000ee400080010ff */
[----:B---3--:R-:W-:Y:S05]  /*9470*/  @!P0 BRA `(.L_x_193) ;  /* 0xfffffffc00f08947 */ /* 0x008fea000383ffff */
[----:B------:R-:W-:Y:S05]  /*9480*/  BRA `(.L_x_194) ;  /* 0xffffffbc00e07947 */ /* 0x000fea000383ffff */
.L_x_101:
[----:B--2---:R2:W3:Y:S02]  /*9490*/  SYNCS.PHASECHK.TRANS64.TRYWAIT P0, [R0+URZ+0x90], R3 ;  /* 0x00009003000075a7 */ /* 0x0044e400080011ff */
[----:B---3--:R-:W-:Y:S05]  /*94a0*/  @!P0 NANOSLEEP.SYNCS 0x989680 ;  /* 0x009896800000895d */ /* 0x008fea0003900000 */
[----:B------:R-:W3:Y:S02]  /*94b0*/  @!P0 SYNCS.PHASECHK.TRANS64 P0, [R0+URZ+0x90], R3 ;  /* 0x00009003000085a7 */ /* 0x000ee400080010ff */
[----:B---3--:R-:W-:Y:S05]  /*94c0*/  @!P0 BRA `(.L_x_101) ;  /* 0xfffffffc00f08947 */ /* 0x008fea000383ffff */
[----:B------:R-:W-:Y:S05]  /*94d0*/  BRA `(.L_x_195) ;  /* 0xffffffc000b47947 */ /* 0x000fea000383ffff */
.L_x_112:
[----:B-1----:R-:W-:Y:S04]  /*94e0*/  MOV R0, UR44 ;  /* 0x0000002c00007c02 */ /* 0x002fe80008000f00 */
[----:B------:R1:W2:Y:S03]  /*94f0*/  SYNCS.PHASECHK.TRANS64.TRYWAIT P1, [R0+URZ+0x40], R5 ;  /* 0x00004005000075a7 */ /* 0x0002a600080211ff */
[----:B--2---:R-:W-:Y:S05]  /*9500*/  @!P1 NANOSLEEP.SYNCS 0x989680 ;  /* 0x009896800000995d */ /* 0x004fea0003900000 */
[----:B------:R-:W2:Y:S02]  /*9510*/  @!P1 SYNCS.PHASECHK.TRANS64 P1, [R0+URZ+0x40], R5 ;  /* 0x00004005000095a7 */ /* 0x000ea400080210ff */
[----:B--2---:R-:W-:Y:S05]  /*9520*/  @!P1 BRA `(.L_x_112) ;  /* 0xfffffffc00ec9947 */ /* 0x004fea000383ffff */
[----:B------:R-:W-:Y:S05]  /*9530*/  BRA `(.L_x_111) ;  /* 0xffffffcc00ac7947 */ /* 0x000fea000383ffff */
.L_x_114:
[----:B-1----:R1:W4:Y:S02]  /*9540*/  SYNCS.PHASECHK.TRANS64.TRYWAIT P0, [R78+URZ+0xb0], R3 ;  /* 0x0000b0034e0075a7 */ /* 0x00232400080011ff */
[----:B----4-:R-:W-:Y:S05]  /*9550*/  @!P0 NANOSLEEP.SYNCS 0x989680 ;  /* 0x009896800000895d */ /* 0x010fea0003900000 */
[----:B------:R-:W4:Y:S02]  /*9560*/  @!P0 SYNCS.PHASECHK.TRANS64 P0, [R78+URZ+0xb0], R3 ;  /* 0x0000b0034e0085a7 */ /* 0x000f2400080010ff */
[----:B----4-:R-:W-:Y:S05]  /*9570*/  @!P0 BRA `(.L_x_114) ;  /* 0xfffffffc00f08947 */ /* 0x010fea000383ffff */
[----:B------:R-:W-:Y:S05]  /*9580*/  BRA `(.L_x_113) ;  /* 0xffffffcc00cc7947 */ /* 0x000fea000383ffff */
.L_x_123:
[----:B--2---:R2:W3:Y:S02]  /*9590*/  SYNCS.PHASECHK.TRANS64.TRYWAIT P0, [R3+URZ+0x40], R0 ;  /* 0x00004000030075a7 */ /* 0x0044e400080011ff */
[----:B---3--:R-:W-:Y:S05]  /*95a0*/  @!P0 NANOSLEEP.SYNCS 0x989680 ;  /* 0x009896800000895d */ /* 0x008fea0003900000 */
[----:B------:R-:W3:Y:S02]  /*95b0*/  @!P0 SYNCS.PHASECHK.TRANS64 P0, [R3+URZ+0x40], R0 ;  /* 0x00004000030085a7 */ /* 0x000ee400080010ff */
[----:B---3--:R-:W-:Y:S05]  /*95c0*/  @!P0 BRA `(.L_x_123) ;  /* 0xfffffffc00f08947 */ /* 0x008fea000383ffff */
[----:B------:R-:W-:Y:S05]  /*95d0*/  BRA `(.L_x_122) ;  /* 0xffffffd400d87947 */ /* 0x000fea000383ffff */
.L_x_131:
[----:B--2---:R2:W3:Y:S02]  /*95e0*/  SYNCS.PHASECHK.TRANS64.TRYWAIT P0, [R87+URZ+0x40], R4 ;  /* 0x00004004570075a7 */ /* 0x0044e400080011ff */
[----:B---3--:R-:W-:Y:S05]  /*95f0*/  @!P0 NANOSLEEP.SYNCS 0x989680 ;  /* 0x009896800000895d */ /* 0x008fea0003900000 */
[----:B------:R-:W3:Y:S02]  /*9600*/  @!P0 SYNCS.PHASECHK.TRANS64 P0, [R87+URZ+0x40], R4 ;  /* 0x00004004570085a7 */ /* 0x000ee400080010ff */
[----:B---3--:R-:W-:Y:S05]  /*9610*/  @!P0 BRA `(.L_x_131) ;  /* 0xfffffffc00f08947 */ /* 0x008fea000383ffff */
[----:B------:R-:W-:Y:S05]  /*9620*/  BRA `(.L_x_130) ;  /* 0xffffffdc00f47947 */ /* 0x000fea000383ffff */
.L_x_139:
[----:B--2---:R2:W3:Y:S02]  /*9630*/  SYNCS.PHASECHK.TRANS64.TRYWAIT P0, [R92+URZ+0x40], R3 ;  /* 0x000040035c0075a7 */ /* 0x0044e400080011ff */
[----:B---3--:R-:W-:Y:S05]  /*9640*/  @!P0 NANOSLEEP.SYNCS 0x989680 ;  /* 0x009896800000895d */ /* 0x008fea0003900000 */
[----:B------:R-:W3:Y:S02]  /*9650*/  @!P0 SYNCS.PHASECHK.TRANS64 P0, [R92+URZ+0x40], R3 ;  /* 0x000040035c0085a7 */ /* 0x000ee400080010ff */
[----:B---3--:R-:W-:Y:S05]  /*9660*/  @!P0 BRA `(.L_x_139) ;  /* 0xfffffffc00f08947 */ /* 0x008fea000383ffff */
[----:B------:R-:W-:Y:S05]  /*9670*/  BRA `(.L_x_138) ;  /* 0xffffffe800107947 */ /* 0x000fea000383ffff */
        .weak           $__internal_0_$__cuda_sm10x_tcgen05_guardrail_trap_col_being_dealloced_not_returned_by_alloc
        .type           $__internal_0_$__cuda_sm10x_tcgen05_guardrail_trap_col_being_dealloced_not_returned_by_alloc,@function
        .size           $__internal_0_$__cuda_sm10x_tcgen05_guardrail_trap_col_being_dealloced_not_returned_by_alloc,($__internal_1_$__cuda_sm10x_tcgen05_guardrail_trap_phase_invalid_during_alloc - $__internal_0_$__cuda_sm10x_tcgen05_guardrail_trap_col_being_dealloced_not_returned_by_alloc)
$__internal_0_$__cuda_sm10x_tcgen05_guardrail_trap_col_being_dealloced_not_returned_by_alloc:
[----:B------:R-:W-:Y:S05]  /*9680*/  BPT.TRAP 0x1 ;  /* 0x000000040000795c */ /* 0x000fea0000300000 */
[----:B------:R-:W-:-:S04]  /*9690*/  HFMA2 R3, -RZ, RZ, 0, 0 ;  /* 0x00000000ff037431 */ /* 0x000fc800000001ff */
[----:B------:R-:W-:Y:S05]  /*96a0*/  RET.REL.NODEC R2 `(_ZN7cutlass13device_kernelINS_4gemm6kernel13GemmUniversalIN4cute5tupleIJiiiiEEENS1_10collective13CollectiveMmaINS1_35MainloopSm100TmaUmmaWarpSpecializedILi4ELi2ELi4ENS5_IJNS4_1CILi2EEENSA_ILi4EEENSA_ILi1EEEEEEEENS5_IJNSA_ILi128EEESG_NSA_ILi64EEEEEENS_6half_tENS5_IJSD_llEEESJ_SK_NS4_8TiledMMAINS4_8MMA_AtomIJNS4_26SM100_MMA_F16BF16_2x1SM_SSISJ_SJ_fLi128ELi128ELNS4_4UMMA5MajorE1ELSP_1ELNSO_7ScaleInE0ELSQ_0EEEEEENS4_6LayoutINS5_IJSD_SD_SD_EEENS5_IJNSA_ILi0EEESV_SV_EEEEENS5_IJNS4_10UnderscoreESY_SY_EEEEENS4_28SM100_TMA_2SM_LOAD_MULTICASTENS4_14ComposedLayoutINS4_7SwizzleILi3ELi4ELi3EEENS4_18smem_ptr_flag_bitsILi16EEENST_INS5_IJSH_NSA_ILi8EEEEEENS5_IJSD_SH_EEEEEEEvNS4_8identityENS4_18SM100_TMA_2SM_LOADES1B_vS1C_EENS_8epilogue10collective18CollectiveEpilogueINS1F_23Sm100TmaWarpSpecializedILi4ELi2ELi16ELb1ELb0EEEJNS5_IJSH_SG_SH_EEENS5_IJNST_ISH_SD_EENST_INS5_IJNSA_ILi16EEESB_EEES19_EEEEESJ_NS5_IJlSD_lEEESJ_S1Q_NS1F_6fusion15FusionCallbacksIS1J_NS1R_17LinearCombinationISJ_fSJ_fLNS_15FloatRoundStyleE2EEES1K_S1P_JEEENS4_5SM1004TMEM4LOAD26SM100_TMEM_LOAD_32dp32b16xENS4_13SM90_TMA_LOADENS12_INS13_ILi1ELi4ELi3EEES16_NST_INS5_IJS17_S1M_EEENS5_IJS1M_SD_EEEEEEENS4_39AutoVectorizingCopyWithAssumedAlignmentILi128EEENS4_14SM90_TMA_STOREES26_S28_S28_EEEvvEEEEvNT_6ParamsE) ;  /* 0xffffff6802547950 */ /* 0x000fea0003c3ffff */
        .weak           $__internal_1_$__cuda_sm10x_tcgen05_guardrail_trap_phase_invalid_during_alloc
        .type           $__internal_1_$__cuda_sm10x_tcgen05_guardrail_trap_phase_invalid_during_alloc,@function
        .size           $__internal_1_$__cuda_sm10x_tcgen05_guardrail_trap_phase_invalid_during_alloc,($__internal_2_$__cuda_sm10x_tcgen05_guardrail_trap_unallocated_columns_being_dealloced - $__internal_1_$__cuda_sm10x_tcgen05_guardrail_trap_phase_invalid_during_alloc)
$__internal_1_$__cuda_sm10x_tcgen05_guardrail_trap_phase_invalid_during_alloc:
[----:B------:R-:W-:Y:S05]  /*96b0*/  BPT.TRAP 0x1 ;  /* 0x000000040000795c */ /* 0x000fea0000300000 */
[----:B------:R-:W-:-:S04]  /*96c0*/  MOV R3, 0x0 ;  /* 0x0000000000037802 */ /* 0x000fc80000000f00 */
[----:B------:R-:W-:Y:S05]  /*96d0*/  RET.REL.NODEC R2 `(_ZN7cutlass13device_kernelINS_4gemm6kernel13GemmUniversalIN4cute5tupleIJiiiiEEENS1_10collective13CollectiveMmaINS1_35MainloopSm100TmaUmmaWarpSpecializedILi4ELi2ELi4ENS5_IJNS4_1CILi2EEENSA_ILi4EEENSA_ILi1EEEEEEEENS5_IJNSA_ILi128EEESG_NSA_ILi64EEEEEENS_6half_tENS5_IJSD_llEEESJ_SK_NS4_8TiledMMAINS4_8MMA_AtomIJNS4_26SM100_MMA_F16BF16_2x1SM_SSISJ_SJ_fLi128ELi128ELNS4_4UMMA5MajorE1ELSP_1ELNSO_7ScaleInE0ELSQ_0EEEEEENS4_6LayoutINS5_IJSD_SD_SD_EEENS5_IJNSA_ILi0EEESV_SV_EEEEENS5_IJNS4_10UnderscoreESY_SY_EEEEENS4_28SM100_TMA_2SM_LOAD_MULTICASTENS4_14ComposedLayoutINS4_7SwizzleILi3ELi4ELi3EEENS4_18smem_ptr_flag_bitsILi16EEENST_INS5_IJSH_NSA_ILi8EEEEEENS5_IJSD_SH_EEEEEEEvNS4_8identityENS4_18SM100_TMA_2SM_LOADES1B_vS1C_EENS_8epilogue10collective18CollectiveEpilogueINS1F_23Sm100TmaWarpSpecializedILi4ELi2ELi16ELb1ELb0EEEJNS5_IJSH_SG_SH_EEENS5_IJNST_ISH_SD_EENST_INS5_IJNSA_ILi16EEESB_EEES19_EEEEESJ_NS5_IJlSD_lEEESJ_S1Q_NS1F_6fusion15FusionCallbacksIS1J_NS1R_17LinearCombinationISJ_fSJ_fLNS_15FloatRoundStyleE2EEES1K_S1P_JEEENS4_5SM1004TMEM4LOAD26SM100_TMEM_LOAD_32dp32b16xENS4_13SM90_TMA_LOADENS12_INS13_ILi1ELi4ELi3EEES16_NST_INS5_IJS17_S1M_EEENS5_IJS1M_SD_EEEEEEENS4_39AutoVectorizingCopyWithAssumedAlignmentILi128EEENS4_14SM90_TMA_STOREES26_S28_S28_EEEvvEEEEvNT_6ParamsE) ;  /* 0xffffff6802487950 */ /* 0x000fea0003c3ffff */
        .weak           $__internal_2_$__cuda_sm10x_tcgen05_guardrail_trap_unallocated_columns_being_dealloced
        .type           $__internal_2_$__cuda_sm10x_tcgen05_guardrail_trap_unallocated_columns_being_dealloced,@function
        .size           $__internal_2_$__cuda_sm10x_tcgen05_guardrail_trap_unallocated_columns_being_dealloced,(.L_x_197 - $__internal_2_$__cuda_sm10x_tcgen05_guardrail_trap_unallocated_columns_being_dealloced)
$__internal_2_$__cuda_sm10x_tcgen05_guardrail_trap_unallocated_columns_being_dealloced:
[----:B------:R-:W-:Y:S05]  /*96e0*/  BPT.TRAP 0x1 ;  /* 0x000000040000795c */ /* 0x000fea0000300000 */
[----:B------:R-:W-:-:S04]  /*96f0*/  HFMA2 R3, -RZ, RZ, 0, 0 ;  /* 0x00000000ff037431 */ /* 0x000fc800000001ff */
[----:B------:R-:W-:Y:S05]  /*9700*/  RET.REL.NODEC R2 `(_ZN7cutlass13device_kernelINS_4gemm6kernel13GemmUniversalIN4cute5tupleIJiiiiEEENS1_10collective13CollectiveMmaINS1_35MainloopSm100TmaUmmaWarpSpecializedILi4ELi2ELi4ENS5_IJNS4_1CILi2EEENSA_ILi4EEENSA_ILi1EEEEEEEENS5_IJNSA_ILi128EEESG_NSA_ILi64EEEEEENS_6half_tENS5_IJSD_llEEESJ_SK_NS4_8TiledMMAINS4_8MMA_AtomIJNS4_26SM100_MMA_F16BF16_2x1SM_SSISJ_SJ_fLi128ELi128ELNS4_4UMMA5MajorE1ELSP_1ELNSO_7ScaleInE0ELSQ_0EEEEEENS4_6LayoutINS5_IJSD_SD_SD_EEENS5_IJNSA_ILi0EEESV_SV_EEEEENS5_IJNS4_10UnderscoreESY_SY_EEEEENS4_28SM100_TMA_2SM_LOAD_MULTICASTENS4_14ComposedLayoutINS4_7SwizzleILi3ELi4ELi3EEENS4_18smem_ptr_flag_bitsILi16EEENST_INS5_IJSH_NSA_ILi8EEEEEENS5_IJSD_SH_EEEEEEEvNS4_8identityENS4_18SM100_TMA_2SM_LOADES1B_vS1C_EENS_8epilogue10collective18CollectiveEpilogueINS1F_23Sm100TmaWarpSpecializedILi4ELi2ELi16ELb1ELb0EEEJNS5_IJSH_SG_SH_EEENS5_IJNST_ISH_SD_EENST_INS5_IJNSA_ILi16EEESB_EEES19_EEEEESJ_NS5_IJlSD_lEEESJ_S1Q_NS1F_6fusion15FusionCallbacksIS1J_NS1R_17LinearCombinationISJ_fSJ_fLNS_15FloatRoundStyleE2EEES1K_S1P_JEEENS4_5SM1004TMEM4LOAD26SM100_TMEM_LOAD_32dp32b16xENS4_13SM90_TMA_LOADENS12_INS13_ILi1ELi4ELi3EEES16_NST_INS5_IJS17_S1M_EEENS5_IJS1M_SD_EEEEEEENS4_39AutoVectorizingCopyWithAssumedAlignmentILi128EEENS4_14SM90_TMA_STOREES26_S28_S28_EEEvvEEEEvNT_6ParamsE) ;  /* 0xffffff68023c7950 */ /* 0x000fea0003c3ffff */
.L_x_196:
[----:B------:R-:W-:-:S00]  /*9710*/  BRA `(.L_x_196) ;  /* 0xfffffffc00fc7947 */ /* 0x000fc0000383ffff */
[----:B------:R-:W-:-:S00]  /*9720*/  NOP ;  /* 0x0000000000007918 */ /* 0x000fc00000000000 */
        /* <DEDUP_REMOVED lines=13> */
.L_x_197:


//--------------------- .nv.global.init           --------------------------
	.section	.nv.global.init,"aw",@progbits
.nv.global.init:
	.type		$str$27,@object
	.size		$str$27,($str$28 - $str$27)
$str$27:
        /*0000*/ 	.byte	0x28, 0x61, 0x64, 0x64, 0x72, 0x65, 0x73, 0x73, 0x20, 0x26, 0x20, 0x6d, 0x61, 0x73, 0x6b, 0x29
        /*0010*/ 	.byte	0x20, 0x3d, 0x3d, 0x20, 0x30, 0x00
	.type		$str$28,@object
	.size		$str$28,($str$26 - $str$28)
$str$28:
        /*0016*/ 	.byte	0x2f, 0x74, 0x6d, 0x70, 0x2f, 0x63, 0x75, 0x74, 0x6c, 0x61, 0x73, 0x73, 0x5f, 0x73, 0x77, 0x65
        /*0026*/ 	.byte	0x65, 0x70, 0x5f, 0x73, 0x72, 0x63, 0x2f, 0x69, 0x6e, 0x63, 0x6c, 0x75, 0x64, 0x65, 0x2f, 0x63
        /*0036*/ 	.byte	0x75, 0x74, 0x65, 0x2f, 0x70, 0x6f, 0x69, 0x6e, 0x74, 0x65, 0x72, 0x5f, 0x66, 0x6c, 0x61, 0x67
        /*0046*/ 	.byte	0x67, 0x65, 0x64, 0x2e, 0x68, 0x70, 0x70, 0x00
	.type		$str$26,@object
	.size		$str$26,($str$25 - $str$26)
$str$26:
        /*004e*/ 	.byte	0x2f, 0x74, 0x6d, 0x70, 0x2f, 0x63, 0x75, 0x74, 0x6c, 0x61, 0x73, 0x73, 0x5f, 0x73, 0x77, 0x65
        /*005e*/ 	.byte	0x65, 0x70, 0x5f, 0x73, 0x72, 0x63, 0x2f, 0x69, 0x6e, 0x63, 0x6c, 0x75, 0x64, 0x65, 0x2f, 0x63
        /*006e*/ 	.byte	0x75, 0x74, 0x65, 0x2f, 0x61, 0x74, 0x6f, 0x6d, 0x2f, 0x63, 0x6f, 0x70, 0x79, 0x5f, 0x74, 0x72
        /*007e*/ 	.byte	0x61, 0x69, 0x74, 0x73, 0x5f, 0x73, 0x6d, 0x31, 0x30, 0x30, 0x2e, 0x68, 0x70, 0x70, 0x00
	.type		$str$25,@object
	.size		$str$25,(__unnamed_1 - $str$25)
$str$25:
        /*008d*/ 	.byte	0x28, 0x28, 0x75, 0x69, 0x6e, 0x74, 0x33, 0x32, 0x5f, 0x74, 0x28, 0x74, 0x68, 0x72, 0x65, 0x61
        /*009d*/ 	.byte	0x64, 0x49, 0x64, 0x78, 0x2e, 0x78, 0x29, 0x20, 0x2f, 0x20, 0x33, 0x32, 0x29, 0x20, 0x25, 0x20
        /*00ad*/ 	.byte	0x34, 0x29, 0x20, 0x3d, 0x3d, 0x20, 0x28, 0x28, 0x28, 0x74, 0x6d, 0x65, 0x6d, 0x5f, 0x61, 0x64
        /*00bd*/ 	.byte	0x64, 0x72, 0x20, 0x3e, 0x3e, 0x20, 0x31, 0x36, 0x29, 0x20, 0x2f, 0x20, 0x33, 0x32, 0x29, 0x20
        /*00cd*/ 	.byte	0x25, 0x20, 0x34, 0x29, 0x00
	.type		__unnamed_1,@object
	.size		__unnamed_1,(__unnamed_2 - __unnamed_1)
__unnamed_1:
        /*00d2*/ 	.byte	0x61, 0x75, 0x74, 0x6f, 0x20, 0x63, 0x75, 0x74, 0x65, 0x3a, 0x3a, 0x61, 0x73, 0x5f, 0x70, 0x6f
        /* <DEDUP_REMOVED lines=24> */
        /*0262*/ 	.byte	0x34, 0x38, 0x3e, 0x3e, 0x3e, 0x3e, 0x5d, 0x00
	.type		__unnamed_2,@object
	.size		__unnamed_2,(.L_2 - __unnamed_2)
__unnamed_2:
        /* <DEDUP_REMOVED lines=40> */
        /*04ea*/ 	.byte	0x3a, 0x3a, 0x43, 0x3c, 0x30, 0x3e, 0x3e, 0x3e, 0x3e, 0x5d, 0x00
.L_2:


//--------------------- .nv.shared._ZN7cutlass13device_kernelINS_4gemm6kernel13GemmUniversalIN4cute5tupleIJiiiiEEENS1_10collective13CollectiveMmaINS1_35MainloopSm100TmaUmmaWarpSpecializedILi4ELi2ELi4ENS5_IJNS4_1CILi2EEENSA_ILi4EEENSA_ILi1EEEEEEEENS5_IJNSA_ILi128EEESG_NSA_ILi64EEEEEENS_6half_tENS5_IJSD_llEEESJ_SK_NS4_8TiledMMAINS4_8MMA_AtomIJNS4_26SM100_MMA_F16BF16_2x1SM_SSISJ_SJ_fLi128ELi128ELNS4_4UMMA5MajorE1ELSP_1ELNSO_7ScaleInE0ELSQ_0EEEEEENS4_6LayoutINS5_IJSD_SD_SD_EEENS5_IJNSA_ILi0EEESV_SV_EEEEENS5_IJNS4_10UnderscoreESY_SY_EEEEENS4_28SM100_TMA_2SM_LOAD_MULTICASTENS4_14ComposedLayoutINS4_7SwizzleILi3ELi4ELi3EEENS4_18smem_ptr_flag_bitsILi16EEENST_INS5_IJSH_NSA_ILi8EEEEEENS5_IJSD_SH_EEEEEEEvNS4_8identityENS4_18SM100_TMA_2SM_LOADES1B_vS1C_EENS_8epilogue10collective18CollectiveEpilogueINS1F_23Sm100TmaWarpSpecializedILi4ELi2ELi16ELb1ELb0EEEJNS5_IJSH_SG_SH_EEENS5_IJNST_ISH_SD_EENST_INS5_IJNSA_ILi16EEESB_EEES19_EEEEESJ_NS5_IJlSD_lEEESJ_S1Q_NS1F_6fusion15FusionCallbacksIS1J_NS1R_17LinearCombinationISJ_fSJ_fLNS_15FloatRoundStyleE2EEES1K_S1P_JEEENS4_5SM1004TMEM4LOAD26SM100_TMEM_LOAD_32dp32b16xENS4_13SM90_TMA_LOADENS12_INS13_ILi1ELi4ELi3EEES16_NST_INS5_IJS17_S1M_EEENS5_IJS1M_SD_EEEEEEENS4_39AutoVectorizingCopyWithAssumedAlignmentILi128EEENS4_14SM90_TMA_STOREES26_S28_S28_EEEvvEEEEvNT_6ParamsE --------------------------
	.section	.nv.shared._ZN7cutlass13device_kernelINS_4gemm6kernel13GemmUniversalIN4cute5tupleIJiiiiEEENS1_10collective13CollectiveMmaINS1_35MainloopSm100TmaUmmaWarpSpecializedILi4ELi2ELi4ENS5_IJNS4_1CILi2EEENSA_ILi4EEENSA_ILi1EEEEEEEENS5_IJNSA_ILi128EEESG_NSA_ILi64EEEEEENS_6half_tENS5_IJSD_llEEESJ_SK_NS4_8TiledMMAINS4_8MMA_AtomIJNS4_26SM100_MMA_F16BF16_2x1SM_SSISJ_SJ_fLi128ELi128ELNS4_4UMMA5MajorE1ELSP_1ELNSO_7ScaleInE0ELSQ_0EEEEEENS4_6LayoutINS5_IJSD_SD_SD_EEENS5_IJNSA_ILi0EEESV_SV_EEEEENS5_IJNS4_10UnderscoreESY_SY_EEEEENS4_28SM100_TMA_2SM_LOAD_MULTICASTENS4_14ComposedLayoutINS4_7SwizzleILi3ELi4ELi3EEENS4_18smem_ptr_flag_bitsILi16EEENST_INS5_IJSH_NSA_ILi8EEEEEENS5_IJSD_SH_EEEEEEEvNS4_8identityENS4_18SM100_TMA_2SM_LOADES1B_vS1C_EENS_8epilogue10collective18CollectiveEpilogueINS1F_23Sm100TmaWarpSpecializedILi4ELi2ELi16ELb1ELb0EEEJNS5_IJSH_SG_SH_EEENS5_IJNST_ISH_SD_EENST_INS5_IJNSA_ILi16EEESB_EEES19_EEEEESJ_NS5_IJlSD_lEEESJ_S1Q_NS1F_6fusion15FusionCallbacksIS1J_NS1R_17LinearCombinationISJ_fSJ_fLNS_15FloatRoundStyleE2EEES1K_S1P_JEEENS4_5SM1004TMEM4LOAD26SM100_TMEM_LOAD_32dp32b16xENS4_13SM90_TMA_LOADENS12_INS13_ILi1ELi4ELi3EEES16_NST_INS5_IJS17_S1M_EEENS5_IJS1M_SD_EEEEEEENS4_39AutoVectorizingCopyWithAssumedAlignmentILi128EEENS4_14SM90_TMA_STOREES26_S28_S28_EEEvvEEEEvNT_6ParamsE,"aw",@nobits
	.sectionflags	@""
	.align	16
	.zero		1024


//--------------------- .nv.shared.reserved.0     --------------------------
	.section	.nv.shared.reserved.0,"aw",@nobits
	.weak		__nv_reservedSMEM_offset_0_alias
	.size		__nv_reservedSMEM_offset_0_alias, 0, 64
	.other		__nv_reservedSMEM_offset_0_alias,@"STO_CUDA_RESERVED_SHARED STV_DEFAULT"
__nv_reservedSMEM_offset_0_alias:
	.zero		0
.nv.shared.reserved.0:
	.zero		64
	.weak		__nv_reservedSMEM_tcgen05_partition
	.type		__nv_reservedSMEM_tcgen05_partition,@object
	.size		__nv_reservedSMEM_tcgen05_partition,(.L_0 - __nv_reservedSMEM_tcgen05_partition)
__nv_reservedSMEM_tcgen05_partition:
	.zero		32
.L_0:


//--------------------- .nv.global                --------------------------
	.section	.nv.global,"aw",@nobits
.nv.global:
	.type		_ZN40_INTERNAL_026cd8a2_4_k_cu_727a5574_384134cute1_E,@object
	.size		_ZN40_INTERNAL_026cd8a2_4_k_cu_727a5574_384134cute1_E,(_ZN40_INTERNAL_026cd8a2_4_k_cu_727a5574_384134cuda3std3__45__cpo6cbeginE - _ZN40_INTERNAL_026cd8a2_4_k_cu_727a5574_384134cute1_E)
_ZN40_INTERNAL_026cd8a2_4_k_cu_727a5574_384134cute1_E:
	.zero		1
	.type		_ZN40_INTERNAL_026cd8a2_4_k_cu_727a5574_384134cuda3std3__45__cpo6cbeginE,@object
	.size		_ZN40_INTERNAL_026cd8a2_4_k_cu_727a5574_384134cuda3std3__45__cpo6cbeginE,(_ZN40_INTERNAL_026cd8a2_4_k_cu_727a5574_384134cuda3std3__48in_placeE - _ZN40_INTERNAL_026cd8a2_4_k_cu_727a5574_384134cuda3std3__45__cpo6cbeginE)
_ZN40_INTERNAL_026cd8a2_4_k_cu_727a5574_384134cuda3std3__45__cpo6cbeginE:
	.zero		1
	.type		_ZN40_INTERNAL_026cd8a2_4_k_cu_727a5574_384134cuda3std3__48in_placeE,@object
	.size		_ZN40_INTERNAL_026cd8a2_4_k_cu_727a5574_384134cuda3std3__48in_placeE,(_ZN40_INTERNAL_026cd8a2_4_k_cu_727a5574_384134cuda3std6ranges3__45__cpo9iter_moveE - _ZN40_INTERNAL_026cd8a2_4_k_cu_727a5574_384134cuda3std3__48in_placeE)
_ZN40_INTERNAL_026cd8a2_4_k_cu_727a5574_384134cuda3std3__48in_placeE:
	.zero		1
	.type		_ZN40_INTERNAL_026cd8a2_4_k_cu_727a5574_384134cuda3std6ranges3__45__cpo9iter_moveE,@object
	.size		_ZN40_INTERNAL_026cd8a2_4_k_cu_727a5574_384134cuda3std6ranges3__45__cpo9iter_moveE,(_ZN40_INTERNAL_026cd8a2_4_k_cu_727a5574_384134cuda3std3__45__cpo5beginE - _ZN40_INTERNAL_026cd8a2_4_k_cu_727a5574_384134cuda3std6ranges3__45__cpo9iter_moveE)
_ZN40_INTERNAL_026cd8a2_4_k_cu_727a5574_384134cuda3std6ranges3__45__cpo9iter_moveE:
	.zero		1
	.type		_ZN40_INTERNAL_026cd8a2_4_k_cu_727a5574_384134cuda3std3__45__cpo5beginE,@object
	.size		_ZN40_INTERNAL_026cd8a2_4_k_cu_727a5574_384134cuda3std3__45__cpo5beginE,(_ZN40_INTERNAL_026cd8a2_4_k_cu_727a5574_384134cuda3std3__442_GLOBAL__N__026cd8a2_4_k_cu_727a5574_384136ignoreE - _ZN40_INTERNAL_026cd8a2_4_k_cu_727a5574_384134cuda3std3__45__cpo5beginE)
_ZN40_INTERNAL_026cd8a2_4_k_cu_727a5574_384134cuda3std3__45__cpo5beginE:
	.zero		1
	.type		_ZN40_INTERNAL_026cd8a2_4_k_cu_727a5574_384134cuda3std3__442_GLOBAL__N__026cd8a2_4_k_cu_727a5574_384136ignoreE,@object
	.size		_ZN40_INTERNAL_026cd8a2_4_k_cu_727a5574_384134cuda3std3__442_GLOBAL__N__026cd8a2_4_k_cu_727a5574_384136ignoreE,(_ZN40_INTERNAL_026cd8a2_4_k_cu_727a5574_384134cute7productE - _ZN40_INTERNAL_026cd8a2_4_k_cu_727a5574_384134cuda3std3__442_GLOBAL__N__026cd8a2_4_k_cu_727a5574_384136ignoreE)
_ZN40_INTERNAL_026cd8a2_4_k_cu_727a5574_384134cuda3std3__442_GLOBAL__N__026cd8a2_4_k_cu_727a5574_384136ignoreE:
	.zero		1
	.type		_ZN40_INTERNAL_026cd8a2_4_k_cu_727a5574_384134cute7productE,@object
	.size		_ZN40_INTERNAL_026cd8a2_4_k_cu_727a5574_384134cute7productE,(_ZN40_INTERNAL_026cd8a2_4_k_cu_727a5574_384134cuda3std3__45__cpo3endE - _ZN40_INTERNAL_026cd8a2_4_k_cu_727a5574_384134cute7productE)
_ZN40_INTERNAL_026cd8a2_4_k_cu_727a5574_384134cute7productE:
	.zero		1
	.type		_ZN40_INTERNAL_026cd8a2_4_k_cu_727a5574_384134cuda3std3__45__cpo3endE,@object
	.size		_ZN40_INTERNAL_026cd8a2_4_k_cu_727a5574_384134cuda3std3__45__cpo3endE,(_ZN40_INTERNAL_026cd8a2_4_k_cu_727a5574_384134cuda3std3__419piecewise_constructE - _ZN40_INTERNAL_026cd8a2_4_k_cu_727a5574_384134cuda3std3__45__cpo3endE)
_ZN40_INTERNAL_026cd8a2_4_k_cu_727a5574_384134cuda3std3__45__cpo3endE:
	.zero		1
	.type		_ZN40_INTERNAL_026cd8a2_4_k_cu_727a5574_384134cuda3std3__419piecewise_constructE,@object
	.size		_ZN40_INTERNAL_026cd8a2_4_k_cu_727a5574_384134cuda3std3__419piecewise_constructE,(_ZN40_INTERNAL_026cd8a2_4_k_cu_727a5574_384134cuda3std3__45__cpo4cendE - _ZN40_INTERNAL_026cd8a2_4_k_cu_727a5574_384134cuda3std3__419piecewise_constructE)
_ZN40_INTERNAL_026cd8a2_4_k_cu_727a5574_384134cuda3std3__419piecewise_constructE:
	.zero		1
	.type		_ZN40_INTERNAL_026cd8a2_4_k_cu_727a5574_384134cuda3std3__45__cpo4cendE,@object
	.size		_ZN40_INTERNAL_026cd8a2_4_k_cu_727a5574_384134cuda3std3__45__cpo4cendE,(_ZN40_INTERNAL_026cd8a2_4_k_cu_727a5574_384134cuda3std6ranges3__45__cpo4swapE - _ZN40_INTERNAL_026cd8a2_4_k_cu_727a5574_384134cuda3std3__45__cpo4cendE)
_ZN40_INTERNAL_026cd8a2_4_k_cu_727a5574_384134cuda3std3__45__cpo4cendE:
	.zero		1
	.type		_ZN40_INTERNAL_026cd8a2_4_k_cu_727a5574_384134cuda3std6ranges3__45__cpo4swapE,@object
	.size		_ZN40_INTERNAL_026cd8a2_4_k_cu_727a5574_384134cuda3std6ranges3__45__cpo4swapE,(.L_10 - _ZN40_INTERNAL_026cd8a2_4_k_cu_727a5574_384134cuda3std6ranges3__45__cpo4swapE)
_ZN40_INTERNAL_026cd8a2_4_k_cu_727a5574_384134cuda3std6ranges3__45__cpo4swapE:
	.zero		1
.L_10:


//--------------------- .nv.constant0._ZN7cutlass13device_kernelINS_4gemm6kernel13GemmUniversalIN4cute5tupleIJiiiiEEENS1_10collective13CollectiveMmaINS1_35MainloopSm100TmaUmmaWarpSpecializedILi4ELi2ELi4ENS5_IJNS4_1CILi2EEENSA_ILi4EEENSA_ILi1EEEEEEEENS5_IJNSA_ILi128EEESG_NSA_ILi64EEEEEENS_6half_tENS5_IJSD_llEEESJ_SK_NS4_8TiledMMAINS4_8MMA_AtomIJNS4_26SM100_MMA_F16BF16_2x1SM_SSISJ_SJ_fLi128ELi128ELNS4_4UMMA5MajorE1ELSP_1ELNSO_7ScaleInE0ELSQ_0EEEEEENS4_6LayoutINS5_IJSD_SD_SD_EEENS5_IJNSA_ILi0EEESV_SV_EEEEENS5_IJNS4_10UnderscoreESY_SY_EEEEENS4_28SM100_TMA_2SM_LOAD_MULTICASTENS4_14ComposedLayoutINS4_7SwizzleILi3ELi4ELi3EEENS4_18smem_ptr_flag_bitsILi16EEENST_INS5_IJSH_NSA_ILi8EEEEEENS5_IJSD_SH_EEEEEEEvNS4_8identityENS4_18SM100_TMA_2SM_LOADES1B_vS1C_EENS_8epilogue10collective18CollectiveEpilogueINS1F_23Sm100TmaWarpSpecializedILi4ELi2ELi16ELb1ELb0EEEJNS5_IJSH_SG_SH_EEENS5_IJNST_ISH_SD_EENST_INS5_IJNSA_ILi16EEESB_EEES19_EEEEESJ_NS5_IJlSD_lEEESJ_S1Q_NS1F_6fusion15FusionCallbacksIS1J_NS1R_17LinearCombinationISJ_fSJ_fLNS_15FloatRoundStyleE2EEES1K_S1P_JEEENS4_5SM1004TMEM4LOAD26SM100_TMEM_LOAD_32dp32b16xENS4_13SM90_TMA_LOADENS12_INS13_ILi1ELi4ELi3EEES16_NST_INS5_IJS17_S1M_EEENS5_IJS1M_SD_EEEEEEENS4_39AutoVectorizingCopyWithAssumedAlignmentILi128EEENS4_14SM90_TMA_STOREES26_S28_S28_EEEvvEEEEvNT_6ParamsE --------------------------
	.section	.nv.constant0._ZN7cutlass13device_kernelINS_4gemm6kernel13GemmUniversalIN4cute5tupleIJiiiiEEENS1_10collective13CollectiveMmaINS1_35MainloopSm100TmaUmmaWarpSpecializedILi4ELi2ELi4ENS5_IJNS4_1CILi2EEENSA_ILi4EEENSA_ILi1EEEEEEEENS5_IJNSA_ILi128EEESG_NSA_ILi64EEEEEENS_6half_tENS5_IJSD_llEEESJ_SK_NS4_8TiledMMAINS4_8MMA_AtomIJNS4_26SM100_MMA_F16BF16_2x1SM_SSISJ_SJ_fLi128ELi128ELNS4_4UMMA5MajorE1ELSP_1ELNSO_7ScaleInE0ELSQ_0EEEEEENS4_6LayoutINS5_IJSD_SD_SD_EEENS5_IJNSA_ILi0EEESV_SV_EEEEENS5_IJNS4_10UnderscoreESY_SY_EEEEENS4_28SM100_TMA_2SM_LOAD_MULTICASTENS4_14ComposedLayoutINS4_7SwizzleILi3ELi4ELi3EEENS4_18smem_ptr_flag_bitsILi16EEENST_INS5_IJSH_NSA_ILi8EEEEEENS5_IJSD_SH_EEEEEEEvNS4_8identityENS4_18SM100_TMA_2SM_LOADES1B_vS1C_EENS_8epilogue10collective18CollectiveEpilogueINS1F_23Sm100TmaWarpSpecializedILi4ELi2ELi16ELb1ELb0EEEJNS5_IJSH_SG_SH_EEENS5_IJNST_ISH_SD_EENST_INS5_IJNSA_ILi16EEESB_EEES19_EEEEESJ_NS5_IJlSD_lEEESJ_S1Q_NS1F_6fusion15FusionCallbacksIS1J_NS1R_17LinearCombinationISJ_fSJ_fLNS_15FloatRoundStyleE2EEES1K_S1P_JEEENS4_5SM1004TMEM4LOAD26SM100_TMEM_LOAD_32dp32b16xENS4_13SM90_TMA_LOADENS12_INS13_ILi1ELi4ELi3EEES16_NST_INS5_IJS17_S1M_EEENS5_IJS1M_SD_EEEEEEENS4_39AutoVectorizingCopyWithAssumedAlignmentILi128EEENS4_14SM90_TMA_STOREES26_S28_S28_EEEvvEEEEvNT_6ParamsE,"a",@progbits
	.sectionflags	@""
	.align	4
.nv.constant0._ZN7cutlass13device_kernelINS_4gemm6kernel13GemmUniversalIN4cute5tupleIJiiiiEEENS1_10collective13CollectiveMmaINS1_35MainloopSm100TmaUmmaWarpSpecializedILi4ELi2ELi4ENS5_IJNS4_1CILi2EEENSA_ILi4EEENSA_ILi1EEEEEEEENS5_IJNSA_ILi128EEESG_NSA_ILi64EEEEEENS_6half_tENS5_IJSD_llEEESJ_SK_NS4_8TiledMMAINS4_8MMA_AtomIJNS4_26SM100_MMA_F16BF16_2x1SM_SSISJ_SJ_fLi128ELi128ELNS4_4UMMA5MajorE1ELSP_1ELNSO_7ScaleInE0ELSQ_0EEEEEENS4_6LayoutINS5_IJSD_SD_SD_EEENS5_IJNSA_ILi0EEESV_SV_EEEEENS5_IJNS4_10UnderscoreESY_SY_EEEEENS4_28SM100_TMA_2SM_LOAD_MULTICASTENS4_14ComposedLayoutINS4_7SwizzleILi3ELi4ELi3EEENS4_18smem_ptr_flag_bitsILi16EEENST_INS5_IJSH_NSA_ILi8EEEEEENS5_IJSD_SH_EEEEEEEvNS4_8identityENS4_18SM100_TMA_2SM_LOADES1B_vS1C_EENS_8epilogue10collective18CollectiveEpilogueINS1F_23Sm100TmaWarpSpecializedILi4ELi2ELi16ELb1ELb0EEEJNS5_IJSH_SG_SH_EEENS5_IJNST_ISH_SD_EENST_INS5_IJNSA_ILi16EEESB_EEES19_EEEEESJ_NS5_IJlSD_lEEESJ_S1Q_NS1F_6fusion15FusionCallbacksIS1J_NS1R_17LinearCombinationISJ_fSJ_fLNS_15FloatRoundStyleE2EEES1K_S1P_JEEENS4_5SM1004TMEM4LOAD26SM100_TMEM_LOAD_32dp32b16xENS4_13SM90_TMA_LOADENS12_INS13_ILi1ELi4ELi3EEES16_NST_INS5_IJS17_S1M_EEENS5_IJS1M_SD_EEEEEEENS4_39AutoVectorizingCopyWithAssumedAlignmentILi128EEENS4_14SM90_TMA_STOREES26_S28_S28_EEEvvEEEEvNT_6ParamsE:
	.zero		2944


//--------------------- SYMBOLS --------------------------

	.type		.nv.reservedSmem.offset0,@object
	.size		.nv.reservedSmem.offset0,0x4
	.type		.nv.reservedSmem.cap,@object
	.size		.nv.reservedSmem.cap,0x4
	.type		__assertfail,@function
